//
// Generated by NVIDIA NVVM Compiler
//
// Compiler Build ID: CL-36424714
// Cuda compilation tools, release 13.0, V13.0.88
// Based on NVVM 20.0.0
//

.version 9.0
.target sm_100
.address_size 64

	// .globl	_Z12setup_kernelP17curandStateXORWOWy
.global .align 4 .b8 precalc_xorwow_matrix[102400];
.global .align 4 .b8 precalc_xorwow_offset_matrix[102400];
.global .align 4 .b8 mrg32k3aM1[2304];
.global .align 4 .b8 mrg32k3aM2[2304];
.global .align 4 .b8 mrg32k3aM1SubSeq[2016];
.global .align 4 .b8 mrg32k3aM2SubSeq[2016];
.global .align 4 .b8 mrg32k3aM1Seq[2304];
.global .align 4 .b8 mrg32k3aM2Seq[2304];
.const .align 8 .b8 __cr_lgamma_table[72];

.visible .entry _Z12setup_kernelP17curandStateXORWOWy(
	.param .u64 .ptr .align 1 _Z12setup_kernelP17curandStateXORWOWy_param_0,
	.param .u64 _Z12setup_kernelP17curandStateXORWOWy_param_1
)
{
	.reg .pred 	%p<24>;
	.reg .b32 	%r<413>;
	.reg .b64 	%rd<19>;

	ld.param.u64 	%rd8, [_Z12setup_kernelP17curandStateXORWOWy_param_0];
	ld.param.u64 	%rd9, [_Z12setup_kernelP17curandStateXORWOWy_param_1];
	cvta.to.global.u64 	%rd10, %rd8;
	mov.u32 	%r182, %ctaid.x;
	mov.u32 	%r183, %ntid.x;
	mov.u32 	%r184, %tid.x;
	mad.lo.s32 	%r185, %r182, %r183, %r184;
	cvt.s64.s32 	%rd18, %r185;
	mul.wide.s32 	%rd11, %r185, 48;
	add.s64 	%rd2, %rd10, %rd11;
	cvt.u32.u64 	%r186, %rd9;
	xor.b32  	%r187, %r186, -1429050551;
	mul.lo.s32 	%r188, %r187, 1099087573;
	{ .reg .b32 tmp; mov.b64 {tmp, %r189}, %rd9; }
	xor.b32  	%r190, %r189, -136515619;
	mul.lo.s32 	%r191, %r190, -1703105765;
	add.s32 	%r192, %r188, %r191;
	add.s32 	%r193, %r192, 6615241;
	add.s32 	%r194, %r188, 123456789;
	st.global.v2.u32 	[%rd2], {%r193, %r194};
	xor.b32  	%r195, %r188, 362436069;
	add.s32 	%r196, %r191, 521288629;
	st.global.v2.u32 	[%rd2+8], {%r195, %r196};
	xor.b32  	%r197, %r191, 88675123;
	add.s32 	%r198, %r188, 5783321;
	st.global.v2.u32 	[%rd2+16], {%r197, %r198};
	setp.eq.s32 	%p1, %r185, 0;
	@%p1 bra 	$L__BB0_42;
	mov.b32 	%r319, 0;
$L__BB0_2:
	and.b64  	%rd4, %rd18, 3;
	setp.eq.s64 	%p2, %rd4, 0;
	@%p2 bra 	$L__BB0_41;
	mul.wide.u32 	%rd12, %r319, 3200;
	mov.u64 	%rd13, precalc_xorwow_matrix;
	add.s64 	%rd5, %rd13, %rd12;
	cvt.u32.u64 	%r2, %rd4;
	mov.b32 	%r320, 0;
$L__BB0_4:
	mov.b32 	%r333, 0;
	mov.u32 	%r334, %r333;
	mov.u32 	%r335, %r333;
	mov.u32 	%r336, %r333;
	mov.u32 	%r337, %r333;
	mov.u32 	%r326, %r333;
$L__BB0_5:
	mul.wide.u32 	%rd14, %r326, 4;
	add.s64 	%rd15, %rd2, %rd14;
	ld.global.u32 	%r10, [%rd15+4];
	shl.b32 	%r11, %r326, 5;
	mov.b32 	%r332, 0;
$L__BB0_6:
	.pragma "nounroll";
	shr.u32 	%r203, %r10, %r332;
	and.b32  	%r204, %r203, 1;
	setp.eq.b32 	%p3, %r204, 1;
	not.pred 	%p4, %p3;
	add.s32 	%r205, %r11, %r332;
	mul.lo.s32 	%r206, %r205, 5;
	mul.wide.u32 	%rd16, %r206, 4;
	add.s64 	%rd6, %rd5, %rd16;
	@%p4 bra 	$L__BB0_8;
	ld.global.u32 	%r207, [%rd6];
	xor.b32  	%r337, %r337, %r207;
	ld.global.u32 	%r208, [%rd6+4];
	xor.b32  	%r336, %r336, %r208;
	ld.global.u32 	%r209, [%rd6+8];
	xor.b32  	%r335, %r335, %r209;
	ld.global.u32 	%r210, [%rd6+12];
	xor.b32  	%r334, %r334, %r210;
	ld.global.u32 	%r211, [%rd6+16];
	xor.b32  	%r333, %r333, %r211;
$L__BB0_8:
	and.b32  	%r213, %r203, 2;
	setp.eq.s32 	%p5, %r213, 0;
	@%p5 bra 	$L__BB0_10;
	ld.global.u32 	%r214, [%rd6+20];
	xor.b32  	%r337, %r337, %r214;
	ld.global.u32 	%r215, [%rd6+24];
	xor.b32  	%r336, %r336, %r215;
	ld.global.u32 	%r216, [%rd6+28];
	xor.b32  	%r335, %r335, %r216;
	ld.global.u32 	%r217, [%rd6+32];
	xor.b32  	%r334, %r334, %r217;
	ld.global.u32 	%r218, [%rd6+36];
	xor.b32  	%r333, %r333, %r218;
$L__BB0_10:
	and.b32  	%r220, %r203, 4;
	setp.eq.s32 	%p6, %r220, 0;
	@%p6 bra 	$L__BB0_12;
	ld.global.u32 	%r221, [%rd6+40];
	xor.b32  	%r337, %r337, %r221;
	ld.global.u32 	%r222, [%rd6+44];
	xor.b32  	%r336, %r336, %r222;
	ld.global.u32 	%r223, [%rd6+48];
	xor.b32  	%r335, %r335, %r223;
	ld.global.u32 	%r224, [%rd6+52];
	xor.b32  	%r334, %r334, %r224;
	ld.global.u32 	%r225, [%rd6+56];
	xor.b32  	%r333, %r333, %r225;
$L__BB0_12:
	and.b32  	%r227, %r203, 8;
	setp.eq.s32 	%p7, %r227, 0;
	@%p7 bra 	$L__BB0_14;
	ld.global.u32 	%r228, [%rd6+60];
	xor.b32  	%r337, %r337, %r228;
	ld.global.u32 	%r229, [%rd6+64];
	xor.b32  	%r336, %r336, %r229;
	ld.global.u32 	%r230, [%rd6+68];
	xor.b32  	%r335, %r335, %r230;
	ld.global.u32 	%r231, [%rd6+72];
	xor.b32  	%r334, %r334, %r231;
	ld.global.u32 	%r232, [%rd6+76];
	xor.b32  	%r333, %r333, %r232;
$L__BB0_14:
	and.b32  	%r234, %r203, 16;
	setp.eq.s32 	%p8, %r234, 0;
	@%p8 bra 	$L__BB0_16;
	ld.global.u32 	%r235, [%rd6+80];
	xor.b32  	%r337, %r337, %r235;
	ld.global.u32 	%r236, [%rd6+84];
	xor.b32  	%r336, %r336, %r236;
	ld.global.u32 	%r237, [%rd6+88];
	xor.b32  	%r335, %r335, %r237;
	ld.global.u32 	%r238, [%rd6+92];
	xor.b32  	%r334, %r334, %r238;
	ld.global.u32 	%r239, [%rd6+96];
	xor.b32  	%r333, %r333, %r239;
$L__BB0_16:
	and.b32  	%r241, %r203, 32;
	setp.eq.s32 	%p9, %r241, 0;
	@%p9 bra 	$L__BB0_18;
	ld.global.u32 	%r242, [%rd6+100];
	xor.b32  	%r337, %r337, %r242;
	ld.global.u32 	%r243, [%rd6+104];
	xor.b32  	%r336, %r336, %r243;
	ld.global.u32 	%r244, [%rd6+108];
	xor.b32  	%r335, %r335, %r244;
	ld.global.u32 	%r245, [%rd6+112];
	xor.b32  	%r334, %r334, %r245;
	ld.global.u32 	%r246, [%rd6+116];
	xor.b32  	%r333, %r333, %r246;
$L__BB0_18:
	and.b32  	%r248, %r203, 64;
	setp.eq.s32 	%p10, %r248, 0;
	@%p10 bra 	$L__BB0_20;
	ld.global.u32 	%r249, [%rd6+120];
	xor.b32  	%r337, %r337, %r249;
	ld.global.u32 	%r250, [%rd6+124];
	xor.b32  	%r336, %r336, %r250;
	ld.global.u32 	%r251, [%rd6+128];
	xor.b32  	%r335, %r335, %r251;
	ld.global.u32 	%r252, [%rd6+132];
	xor.b32  	%r334, %r334, %r252;
	ld.global.u32 	%r253, [%rd6+136];
	xor.b32  	%r333, %r333, %r253;
$L__BB0_20:
	and.b32  	%r255, %r203, 128;
	setp.eq.s32 	%p11, %r255, 0;
	@%p11 bra 	$L__BB0_22;
	ld.global.u32 	%r256, [%rd6+140];
	xor.b32  	%r337, %r337, %r256;
	ld.global.u32 	%r257, [%rd6+144];
	xor.b32  	%r336, %r336, %r257;
	ld.global.u32 	%r258, [%rd6+148];
	xor.b32  	%r335, %r335, %r258;
	ld.global.u32 	%r259, [%rd6+152];
	xor.b32  	%r334, %r334, %r259;
	ld.global.u32 	%r260, [%rd6+156];
	xor.b32  	%r333, %r333, %r260;
$L__BB0_22:
	and.b32  	%r262, %r203, 256;
	setp.eq.s32 	%p12, %r262, 0;
	@%p12 bra 	$L__BB0_24;
	ld.global.u32 	%r263, [%rd6+160];
	xor.b32  	%r337, %r337, %r263;
	ld.global.u32 	%r264, [%rd6+164];
	xor.b32  	%r336, %r336, %r264;
	ld.global.u32 	%r265, [%rd6+168];
	xor.b32  	%r335, %r335, %r265;
	ld.global.u32 	%r266, [%rd6+172];
	xor.b32  	%r334, %r334, %r266;
	ld.global.u32 	%r267, [%rd6+176];
	xor.b32  	%r333, %r333, %r267;
$L__BB0_24:
	and.b32  	%r269, %r203, 512;
	setp.eq.s32 	%p13, %r269, 0;
	@%p13 bra 	$L__BB0_26;
	ld.global.u32 	%r270, [%rd6+180];
	xor.b32  	%r337, %r337, %r270;
	ld.global.u32 	%r271, [%rd6+184];
	xor.b32  	%r336, %r336, %r271;
	ld.global.u32 	%r272, [%rd6+188];
	xor.b32  	%r335, %r335, %r272;
	ld.global.u32 	%r273, [%rd6+192];
	xor.b32  	%r334, %r334, %r273;
	ld.global.u32 	%r274, [%rd6+196];
	xor.b32  	%r333, %r333, %r274;
$L__BB0_26:
	and.b32  	%r276, %r203, 1024;
	setp.eq.s32 	%p14, %r276, 0;
	@%p14 bra 	$L__BB0_28;
	ld.global.u32 	%r277, [%rd6+200];
	xor.b32  	%r337, %r337, %r277;
	ld.global.u32 	%r278, [%rd6+204];
	xor.b32  	%r336, %r336, %r278;
	ld.global.u32 	%r279, [%rd6+208];
	xor.b32  	%r335, %r335, %r279;
	ld.global.u32 	%r280, [%rd6+212];
	xor.b32  	%r334, %r334, %r280;
	ld.global.u32 	%r281, [%rd6+216];
	xor.b32  	%r333, %r333, %r281;
$L__BB0_28:
	and.b32  	%r283, %r203, 2048;
	setp.eq.s32 	%p15, %r283, 0;
	@%p15 bra 	$L__BB0_30;
	ld.global.u32 	%r284, [%rd6+220];
	xor.b32  	%r337, %r337, %r284;
	ld.global.u32 	%r285, [%rd6+224];
	xor.b32  	%r336, %r336, %r285;
	ld.global.u32 	%r286, [%rd6+228];
	xor.b32  	%r335, %r335, %r286;
	ld.global.u32 	%r287, [%rd6+232];
	xor.b32  	%r334, %r334, %r287;
	ld.global.u32 	%r288, [%rd6+236];
	xor.b32  	%r333, %r333, %r288;
$L__BB0_30:
	and.b32  	%r290, %r203, 4096;
	setp.eq.s32 	%p16, %r290, 0;
	@%p16 bra 	$L__BB0_32;
	ld.global.u32 	%r291, [%rd6+240];
	xor.b32  	%r337, %r337, %r291;
	ld.global.u32 	%r292, [%rd6+244];
	xor.b32  	%r336, %r336, %r292;
	ld.global.u32 	%r293, [%rd6+248];
	xor.b32  	%r335, %r335, %r293;
	ld.global.u32 	%r294, [%rd6+252];
	xor.b32  	%r334, %r334, %r294;
	ld.global.u32 	%r295, [%rd6+256];
	xor.b32  	%r333, %r333, %r295;
$L__BB0_32:
	and.b32  	%r297, %r203, 8192;
	setp.eq.s32 	%p17, %r297, 0;
	@%p17 bra 	$L__BB0_34;
	ld.global.u32 	%r298, [%rd6+260];
	xor.b32  	%r337, %r337, %r298;
	ld.global.u32 	%r299, [%rd6+264];
	xor.b32  	%r336, %r336, %r299;
	ld.global.u32 	%r300, [%rd6+268];
	xor.b32  	%r335, %r335, %r300;
	ld.global.u32 	%r301, [%rd6+272];
	xor.b32  	%r334, %r334, %r301;
	ld.global.u32 	%r302, [%rd6+276];
	xor.b32  	%r333, %r333, %r302;
$L__BB0_34:
	and.b32  	%r304, %r203, 16384;
	setp.eq.s32 	%p18, %r304, 0;
	@%p18 bra 	$L__BB0_36;
	ld.global.u32 	%r305, [%rd6+280];
	xor.b32  	%r337, %r337, %r305;
	ld.global.u32 	%r306, [%rd6+284];
	xor.b32  	%r336, %r336, %r306;
	ld.global.u32 	%r307, [%rd6+288];
	xor.b32  	%r335, %r335, %r307;
	ld.global.u32 	%r308, [%rd6+292];
	xor.b32  	%r334, %r334, %r308;
	ld.global.u32 	%r309, [%rd6+296];
	xor.b32  	%r333, %r333, %r309;
$L__BB0_36:
	and.b32  	%r311, %r203, 32768;
	setp.eq.s32 	%p19, %r311, 0;
	@%p19 bra 	$L__BB0_38;
	ld.global.u32 	%r312, [%rd6+300];
	xor.b32  	%r337, %r337, %r312;
	ld.global.u32 	%r313, [%rd6+304];
	xor.b32  	%r336, %r336, %r313;
	ld.global.u32 	%r314, [%rd6+308];
	xor.b32  	%r335, %r335, %r314;
	ld.global.u32 	%r315, [%rd6+312];
	xor.b32  	%r334, %r334, %r315;
	ld.global.u32 	%r316, [%rd6+316];
	xor.b32  	%r333, %r333, %r316;
$L__BB0_38:
	add.s32 	%r332, %r332, 16;
	setp.ne.s32 	%p20, %r332, 32;
	@%p20 bra 	$L__BB0_6;
	mad.lo.s32 	%r317, %r326, -31, %r11;
	add.s32 	%r326, %r317, 1;
	setp.ne.s32 	%p21, %r326, 5;
	@%p21 bra 	$L__BB0_5;
	st.global.u32 	[%rd2+4], %r337;
	st.global.u32 	[%rd2+8], %r336;
	st.global.u32 	[%rd2+12], %r335;
	st.global.u32 	[%rd2+16], %r334;
	st.global.u32 	[%rd2+20], %r333;
	add.s32 	%r320, %r320, 1;
	setp.lt.u32 	%p22, %r320, %r2;
	@%p22 bra 	$L__BB0_4;
$L__BB0_41:
	shr.u64 	%rd7, %rd18, 2;
	add.s32 	%r319, %r319, 1;
	setp.gt.u64 	%p23, %rd18, 3;
	mov.u64 	%rd18, %rd7;
	@%p23 bra 	$L__BB0_2;
$L__BB0_42:
	mov.b32 	%r318, 0;
	st.global.v2.u32 	[%rd2+24], {%r318, %r318};
	st.global.u32 	[%rd2+32], %r318;
	mov.b64 	%rd17, 0;
	st.global.u64 	[%rd2+40], %rd17;
	ret;

}
	// .globl	_Z9pi_kernelP17curandStateXORWOWPyx
.visible .entry _Z9pi_kernelP17curandStateXORWOWPyx(
	.param .u64 .ptr .align 1 _Z9pi_kernelP17curandStateXORWOWPyx_param_0,
	.param .u64 .ptr .align 1 _Z9pi_kernelP17curandStateXORWOWPyx_param_1,
	.param .u64 _Z9pi_kernelP17curandStateXORWOWPyx_param_2
)
{
	.reg .pred 	%p<11>;
	.reg .b32 	%r<167>;
	.reg .b32 	%f<42>;
	.reg .b64 	%rd<41>;
	.reg .b64 	%fd<2>;

	ld.param.u64 	%rd18, [_Z9pi_kernelP17curandStateXORWOWPyx_param_0];
	ld.param.u64 	%rd15, [_Z9pi_kernelP17curandStateXORWOWPyx_param_1];
	ld.param.u64 	%rd16, [_Z9pi_kernelP17curandStateXORWOWPyx_param_2];
	cvta.to.global.u64 	%rd19, %rd18;
	mov.u32 	%r51, %ctaid.x;
	mov.u32 	%r52, %ntid.x;
	mov.u32 	%r53, %tid.x;
	mad.lo.s32 	%r54, %r51, %r52, %r53;
	mul.wide.s32 	%rd20, %r54, 48;
	add.s64 	%rd1, %rd19, %rd20;
	ld.global.v2.u32 	{%r166, %r165}, [%rd1];
	ld.global.v2.u32 	{%r164, %r163}, [%rd1+8];
	ld.global.v2.u32 	{%r162, %r161}, [%rd1+16];
	ld.global.v2.u32 	{%r7, %r8}, [%rd1+24];
	ld.global.f32 	%f1, [%rd1+32];
	ld.global.f64 	%fd1, [%rd1+40];
	setp.lt.s64 	%p1, %rd16, 1;
	mov.b64 	%rd40, 0;
	@%p1 bra 	$L__BB1_8;
	and.b64  	%rd38, %rd16, 3;
	setp.lt.u64 	%p2, %rd16, 4;
	mov.b64 	%rd40, 0;
	mov.u32 	%r149, %r166;
	@%p2 bra 	$L__BB1_5;
	and.b64  	%rd34, %rd16, 9223372036854775804;
	add.s32 	%r138, %r166, 1449748;
	mov.b64 	%rd40, 0;
$L__BB1_3:
	shr.u32 	%r56, %r165, 2;
	xor.b32  	%r57, %r56, %r165;
	shl.b32 	%r58, %r161, 4;
	shl.b32 	%r59, %r57, 1;
	xor.b32  	%r60, %r58, %r59;
	xor.b32  	%r61, %r60, %r161;
	xor.b32  	%r62, %r61, %r57;
	add.s32 	%r63, %r138, %r62;
	add.s32 	%r64, %r63, -1087311;
	cvt.rn.f32.u32 	%f2, %r64;
	fma.rn.f32 	%f3, %f2, 0f2F800000, 0f2F000000;
	fma.rn.f32 	%f4, %f3, 0f40000000, 0fBF800000;
	shr.u32 	%r65, %r164, 2;
	xor.b32  	%r66, %r65, %r164;
	shl.b32 	%r67, %r62, 4;
	shl.b32 	%r68, %r66, 1;
	xor.b32  	%r69, %r68, %r67;
	xor.b32  	%r70, %r69, %r66;
	xor.b32  	%r71, %r70, %r62;
	add.s32 	%r72, %r138, %r71;
	add.s32 	%r73, %r72, -724874;
	cvt.rn.f32.u32 	%f5, %r73;
	fma.rn.f32 	%f6, %f5, 0f2F800000, 0f2F000000;
	fma.rn.f32 	%f7, %f6, 0f40000000, 0fBF800000;
	mul.f32 	%f8, %f7, %f7;
	fma.rn.f32 	%f9, %f4, %f4, %f8;
	setp.le.f32 	%p3, %f9, 0f3F800000;
	selp.u64 	%rd24, 1, 0, %p3;
	add.s64 	%rd25, %rd40, %rd24;
	shr.u32 	%r74, %r163, 2;
	xor.b32  	%r75, %r74, %r163;
	shl.b32 	%r76, %r71, 4;
	shl.b32 	%r77, %r75, 1;
	xor.b32  	%r78, %r76, %r77;
	xor.b32  	%r79, %r78, %r71;
	xor.b32  	%r80, %r79, %r75;
	add.s32 	%r81, %r138, %r80;
	add.s32 	%r82, %r81, -362437;
	cvt.rn.f32.u32 	%f10, %r82;
	fma.rn.f32 	%f11, %f10, 0f2F800000, 0f2F000000;
	fma.rn.f32 	%f12, %f11, 0f40000000, 0fBF800000;
	shr.u32 	%r83, %r162, 2;
	xor.b32  	%r84, %r83, %r162;
	shl.b32 	%r85, %r80, 4;
	shl.b32 	%r86, %r84, 1;
	xor.b32  	%r87, %r86, %r85;
	xor.b32  	%r88, %r87, %r84;
	xor.b32  	%r165, %r88, %r80;
	shr.u32 	%r89, %r161, 2;
	xor.b32  	%r90, %r89, %r161;
	shl.b32 	%r91, %r165, 4;
	shl.b32 	%r92, %r90, 1;
	xor.b32  	%r93, %r91, %r92;
	xor.b32  	%r94, %r93, %r165;
	xor.b32  	%r164, %r94, %r90;
	shr.u32 	%r95, %r62, 2;
	xor.b32  	%r96, %r95, %r62;
	shl.b32 	%r97, %r164, 4;
	shl.b32 	%r98, %r96, 1;
	xor.b32  	%r99, %r98, %r97;
	xor.b32  	%r100, %r99, %r96;
	xor.b32  	%r163, %r100, %r164;
	shr.u32 	%r101, %r71, 2;
	xor.b32  	%r102, %r101, %r71;
	shl.b32 	%r103, %r163, 4;
	shl.b32 	%r104, %r102, 1;
	xor.b32  	%r105, %r103, %r104;
	xor.b32  	%r106, %r105, %r163;
	xor.b32  	%r162, %r106, %r102;
	shr.u32 	%r107, %r80, 2;
	xor.b32  	%r108, %r107, %r80;
	shl.b32 	%r109, %r162, 4;
	shl.b32 	%r110, %r108, 1;
	xor.b32  	%r111, %r110, %r109;
	xor.b32  	%r112, %r111, %r108;
	xor.b32  	%r161, %r112, %r162;
	add.s32 	%r113, %r138, %r161;
	add.s32 	%r114, %r165, %r138;
	cvt.rn.f32.u32 	%f13, %r114;
	fma.rn.f32 	%f14, %f13, 0f2F800000, 0f2F000000;
	fma.rn.f32 	%f15, %f14, 0f40000000, 0fBF800000;
	mul.f32 	%f16, %f15, %f15;
	fma.rn.f32 	%f17, %f12, %f12, %f16;
	setp.le.f32 	%p4, %f17, 0f3F800000;
	selp.u64 	%rd26, 1, 0, %p4;
	add.s64 	%rd27, %rd25, %rd26;
	add.s32 	%r115, %r138, %r164;
	add.s32 	%r116, %r115, 362437;
	cvt.rn.f32.u32 	%f18, %r116;
	fma.rn.f32 	%f19, %f18, 0f2F800000, 0f2F000000;
	fma.rn.f32 	%f20, %f19, 0f40000000, 0fBF800000;
	add.s32 	%r117, %r138, %r163;
	add.s32 	%r118, %r117, 724874;
	cvt.rn.f32.u32 	%f21, %r118;
	fma.rn.f32 	%f22, %f21, 0f2F800000, 0f2F000000;
	fma.rn.f32 	%f23, %f22, 0f40000000, 0fBF800000;
	mul.f32 	%f24, %f23, %f23;
	fma.rn.f32 	%f25, %f20, %f20, %f24;
	setp.le.f32 	%p5, %f25, 0f3F800000;
	selp.u64 	%rd28, 1, 0, %p5;
	add.s64 	%rd29, %rd27, %rd28;
	add.s32 	%r119, %r138, %r162;
	add.s32 	%r120, %r119, 1087311;
	cvt.rn.f32.u32 	%f26, %r120;
	fma.rn.f32 	%f27, %f26, 0f2F800000, 0f2F000000;
	fma.rn.f32 	%f28, %f27, 0f40000000, 0fBF800000;
	add.s32 	%r121, %r113, 1449748;
	cvt.rn.f32.u32 	%f29, %r121;
	fma.rn.f32 	%f30, %f29, 0f2F800000, 0f2F000000;
	fma.rn.f32 	%f31, %f30, 0f40000000, 0fBF800000;
	mul.f32 	%f32, %f31, %f31;
	fma.rn.f32 	%f33, %f28, %f28, %f32;
	setp.le.f32 	%p6, %f33, 0f3F800000;
	selp.u64 	%rd30, 1, 0, %p6;
	add.s64 	%rd40, %rd29, %rd30;
	add.s32 	%r138, %r138, 2899496;
	add.s64 	%rd34, %rd34, -4;
	setp.ne.s64 	%p7, %rd34, 0;
	@%p7 bra 	$L__BB1_3;
	add.s32 	%r149, %r138, -1449748;
$L__BB1_5:
	cvt.u32.u64 	%r122, %rd16;
	mad.lo.s32 	%r166, %r122, 724874, %r166;
	setp.eq.s64 	%p8, %rd38, 0;
	@%p8 bra 	$L__BB1_8;
	add.s32 	%r155, %r149, 724874;
	mov.u32 	%r158, %r164;
	mov.u32 	%r160, %r165;
$L__BB1_7:
	.pragma "nounroll";
	mov.u32 	%r165, %r163;
	mov.u32 	%r163, %r161;
	mov.u32 	%r164, %r162;
	shr.u32 	%r123, %r160, 2;
	xor.b32  	%r124, %r123, %r160;
	shl.b32 	%r125, %r163, 4;
	shl.b32 	%r126, %r124, 1;
	xor.b32  	%r127, %r125, %r126;
	xor.b32  	%r128, %r127, %r163;
	xor.b32  	%r162, %r128, %r124;
	add.s32 	%r129, %r155, %r162;
	add.s32 	%r130, %r129, -362437;
	cvt.rn.f32.u32 	%f34, %r130;
	fma.rn.f32 	%f35, %f34, 0f2F800000, 0f2F000000;
	fma.rn.f32 	%f36, %f35, 0f40000000, 0fBF800000;
	shr.u32 	%r131, %r158, 2;
	xor.b32  	%r132, %r131, %r158;
	shl.b32 	%r133, %r162, 4;
	shl.b32 	%r134, %r132, 1;
	xor.b32  	%r135, %r134, %r133;
	xor.b32  	%r136, %r135, %r132;
	xor.b32  	%r161, %r136, %r162;
	add.s32 	%r137, %r155, %r161;
	cvt.rn.f32.u32 	%f37, %r137;
	fma.rn.f32 	%f38, %f37, 0f2F800000, 0f2F000000;
	fma.rn.f32 	%f39, %f38, 0f40000000, 0fBF800000;
	mul.f32 	%f40, %f39, %f39;
	fma.rn.f32 	%f41, %f36, %f36, %f40;
	setp.le.f32 	%p9, %f41, 0f3F800000;
	selp.u64 	%rd31, 1, 0, %p9;
	add.s64 	%rd40, %rd40, %rd31;
	add.s32 	%r155, %r155, 724874;
	add.s64 	%rd38, %rd38, -1;
	setp.ne.s64 	%p10, %rd38, 0;
	mov.u32 	%r158, %r164;
	mov.u32 	%r160, %r165;
	@%p10 bra 	$L__BB1_7;
$L__BB1_8:
	cvta.to.global.u64 	%rd32, %rd15;
	st.global.v2.u32 	[%rd1], {%r166, %r165};
	st.global.v2.u32 	[%rd1+8], {%r164, %r163};
	st.global.v2.u32 	[%rd1+16], {%r162, %r161};
	st.global.v2.u32 	[%rd1+24], {%r7, %r8};
	st.global.f32 	[%rd1+32], %f1;
	st.global.f64 	[%rd1+40], %fd1;
	atom.global.add.u64 	%rd33, [%rd32], %rd40;
	ret;

}


// ===== COMPILED SASS (sm_100) =====

	.target	sm_100

	.elftype	@"ET_EXEC"


//--------------------- .note.nv.tkinfo           --------------------------
	.section	.note.nv.tkinfo,"",@"SHT_NOTE"
	.sectionflags	@"SHF_NOTE_NV_TKINFO"
	.tkinfo
        /*0018*/ 	.word	0x00000002
        /*0030*/ 	.string	""
        /*0030*/ 	.string	"ptxas"
        /*0030*/ 	.string	"Cuda compilation tools, release 13.0, V13.0.88"
        /*0030*/ 	.string	"Build cuda_13.0.r13.0/compiler.36424714_0"
        /*0030*/ 	.string	"-arch sm_100 -m 64 "



//--------------------- .note.nv.cuinfo           --------------------------
	.section	.note.nv.cuinfo,"",@"SHT_NOTE"
	.sectionflags	@"SHF_NOTE_NV_CUINFO"
        /*0018*/ 	.short	0x0002
        /*001a*/ 	.short	0x0064
        /*001c*/ 	.short	0x0082
	.zero		2


//--------------------- .nv.info                  --------------------------
	.section	.nv.info,"",@"SHT_CUDA_INFO"
	.align	4


	//----- nvinfo : EIATTR_REGCOUNT
	.align		4
        /*0000*/ 	.byte	0x04, 0x2f
        /*0002*/ 	.short	(.L_10 - .L_9)
	.align		4
.L_9:
        /*0004*/ 	.word	index@(_Z12setup_kernelP17curandStateXORWOWy)
        /*0008*/ 	.word	0x0000001f


	//----- nvinfo : EIATTR_FRAME_SIZE
	.align		4
.L_10:
        /*000c*/ 	.byte	0x04, 0x11
        /*000e*/ 	.short	(.L_12 - .L_11)
	.align		4
.L_11:
        /*0010*/ 	.word	index@(_Z12setup_kernelP17curandStateXORWOWy)
        /*0014*/ 	.word	0x00000000


	//----- nvinfo : EIATTR_REGCOUNT
	.align		4
.L_12:
        /*0018*/ 	.byte	0x04, 0x2f
        /*001a*/ 	.short	(.L_14 - .L_13)
	.align		4
.L_13:
        /*001c*/ 	.word	index@(_Z9pi_kernelP17curandStateXORWOWPyx)
        /*0020*/ 	.word	0x0000001e


	//----- nvinfo : EIATTR_FRAME_SIZE
	.align		4
.L_14:
        /*0024*/ 	.byte	0x04, 0x11
        /*0026*/ 	.short	(.L_16 - .L_15)
	.align		4
.L_15:
        /*0028*/ 	.word	index@(_Z9pi_kernelP17curandStateXORWOWPyx)
        /*002c*/ 	.word	0x00000000


	//----- nvinfo : EIATTR_MIN_STACK_SIZE
	.align		4
.L_16:
        /*0030*/ 	.byte	0x04, 0x12
        /*0032*/ 	.short	(.L_18 - .L_17)
	.align		4
.L_17:
        /*0034*/ 	.word	index@(_Z9pi_kernelP17curandStateXORWOWPyx)
        /*0038*/ 	.word	0x00000000


	//----- nvinfo : EIATTR_MIN_STACK_SIZE
	.align		4
.L_18:
        /*003c*/ 	.byte	0x04, 0x12
        /*003e*/ 	.short	(.L_20 - .L_19)
	.align		4
.L_19:
        /*0040*/ 	.word	index@(_Z12setup_kernelP17curandStateXORWOWy)
        /*0044*/ 	.word	0x00000000
.L_20:


//--------------------- .nv.compat                --------------------------
	.section	.nv.compat,"",@"SHT_CUDA_COMPAT_INFO"
	.align	4
        /*0000*/ 	.byte	0x02, 0x09, 0x00, 0x00, 0x02, 0x02, 0x01, 0x00, 0x02, 0x05, 0x05, 0x00, 0x03, 0x07, 0x01, 0x01
        /*0010*/ 	.byte	0x02, 0x03, 0x00, 0x00, 0x02, 0x06, 0x01, 0x00, 0x04, 0x0b, 0x08, 0x00, 0x01, 0x00, 0x00, 0x00
        /*0020*/ 	.byte	0x00, 0x00, 0x00, 0x00


//--------------------- .nv.info._Z9pi_kernelP17curandStateXORWOWPyx --------------------------
	.section	.nv.info._Z9pi_kernelP17curandStateXORWOWPyx,"",@"SHT_CUDA_INFO"
	.sectionflags	@""
	.align	4


	//----- nvinfo : EIATTR_CUDA_API_VERSION
	.align		4
        /*0000*/ 	.byte	0x04, 0x37
        /*0002*/ 	.short	(.L_22 - .L_21)
.L_21:
        /*0004*/ 	.word	0x00000082


	//----- nvinfo : EIATTR_KPARAM_INFO
	.align		4
.L_22:
        /*0008*/ 	.byte	0x04, 0x17
        /*000a*/ 	.short	(.L_24 - .L_23)
.L_23:
        /*000c*/ 	.word	0x00000000
        /*0010*/ 	.short	0x0002
        /*0012*/ 	.short	0x0010
        /*0014*/ 	.byte	0x00, 0xf0, 0x21, 0x00


	//----- nvinfo : EIATTR_KPARAM_INFO
	.align		4
.L_24:
        /*0018*/ 	.byte	0x04, 0x17
        /*001a*/ 	.short	(.L_26 - .L_25)
.L_25:
        /*001c*/ 	.word	0x00000000
        /*0020*/ 	.short	0x0001
        /*0022*/ 	.short	0x0008
        /*0024*/ 	.byte	0x00, 0xf5, 0x21, 0x00


	//----- nvinfo : EIATTR_KPARAM_INFO
	.align		4
.L_26:
        /*0028*/ 	.byte	0x04, 0x17
        /*002a*/ 	.short	(.L_28 - .L_27)
.L_27:
        /*002c*/ 	.word	0x00000000
        /*0030*/ 	.short	0x0000
        /*0032*/ 	.short	0x0000
        /*0034*/ 	.byte	0x00, 0xf5, 0x21, 0x00


	//----- nvinfo : EIATTR_SPARSE_MMA_MASK
	.align		4
.L_28:
        /*0038*/ 	.byte	0x03, 0x50
        /*003a*/ 	.short	0x0000


	//----- nvinfo : EIATTR_MAXREG_COUNT
	.align		4
        /*003c*/ 	.byte	0x03, 0x1b
        /*003e*/ 	.short	0x00ff


	//----- nvinfo : EIATTR_MERCURY_ISA_VERSION
	.align		4
        /*0040*/ 	.byte	0x03, 0x5f
        /*0042*/ 	.short	0x0101


	//----- nvinfo : EIATTR_VRC_CTA_INIT_COUNT
	.align		4
        /*0044*/ 	.byte	0x02, 0x4a
	.zero		1
	.zero		1


	//----- nvinfo : EIATTR_EXIT_INSTR_OFFSETS
	.align		4
        /*0048*/ 	.byte	0x04, 0x1c
        /*004a*/ 	.short	(.L_30 - .L_29)


	//   ....[0]....
.L_29:
        /*004c*/ 	.word	0x00000c50


	//----- nvinfo : EIATTR_CBANK_PARAM_SIZE
	.align		4
.L_30:
        /*0050*/ 	.byte	0x03, 0x19
        /*0052*/ 	.short	0x0018


	//----- nvinfo : EIATTR_PARAM_CBANK
	.align		4
        /*0054*/ 	.byte	0x04, 0x0a
        /*0056*/ 	.short	(.L_32 - .L_31)
	.align		4
.L_31:
        /*0058*/ 	.word	index@(.nv.constant0._Z9pi_kernelP17curandStateXORWOWPyx)
        /*005c*/ 	.short	0x0380
        /*005e*/ 	.short	0x0018


	//----- nvinfo : EIATTR_SW_WAR
	.align		4
.L_32:
        /*0060*/ 	.byte	0x04, 0x36
        /*0062*/ 	.short	(.L_34 - .L_33)
.L_33:
        /*0064*/ 	.word	0x00000008
.L_34:


//--------------------- .nv.info._Z12setup_kernelP17curandStateXORWOWy --------------------------
	.section	.nv.info._Z12setup_kernelP17curandStateXORWOWy,"",@"SHT_CUDA_INFO"
	.sectionflags	@""
	.align	4


	//----- nvinfo : EIATTR_CUDA_API_VERSION
	.align		4
        /*0000*/ 	.byte	0x04, 0x37
        /*0002*/ 	.short	(.L_36 - .L_35)
.L_35:
        /*0004*/ 	.word	0x00000082


	//----- nvinfo : EIATTR_KPARAM_INFO
	.align		4
.L_36:
        /*0008*/ 	.byte	0x04, 0x17
        /*000a*/ 	.short	(.L_38 - .L_37)
.L_37:
        /*000c*/ 	.word	0x00000000
        /*0010*/ 	.short	0x0001
        /*0012*/ 	.short	0x0008
        /*0014*/ 	.byte	0x00, 0xf0, 0x21, 0x00


	//----- nvinfo : EIATTR_KPARAM_INFO
	.align		4
.L_38:
        /*0018*/ 	.byte	0x04, 0x17
        /*001a*/ 	.short	(.L_40 - .L_39)
.L_39:
        /*001c*/ 	.word	0x00000000
        /*0020*/ 	.short	0x0000
        /*0022*/ 	.short	0x0000
        /*0024*/ 	.byte	0x00, 0xf5, 0x21, 0x00


	//----- nvinfo : EIATTR_SPARSE_MMA_MASK
	.align		4
.L_40:
        /*0028*/ 	.byte	0x03, 0x50
        /*002a*/ 	.short	0x0000


	//----- nvinfo : EIATTR_MAXREG_COUNT
	.align		4
        /*002c*/ 	.byte	0x03, 0x1b
        /*002e*/ 	.short	0x00ff


	//----- nvinfo : EIATTR_MERCURY_ISA_VERSION
	.align		4
        /*0030*/ 	.byte	0x03, 0x5f
        /*0032*/ 	.short	0x0101


	//----- nvinfo : EIATTR_VRC_CTA_INIT_COUNT
	.align		4
        /*0034*/ 	.byte	0x02, 0x4a
	.zero		1
	.zero		1


	//----- nvinfo : EIATTR_EXIT_INSTR_OFFSETS
	.align		4
        /*0038*/ 	.byte	0x04, 0x1c
        /*003a*/ 	.short	(.L_42 - .L_41)


	//   ....[0]....
.L_41:
        /*003c*/ 	.word	0x00000ed0


	//----- nvinfo : EIATTR_CRS_STACK_SIZE
	.align		4
.L_42:
        /*0040*/ 	.byte	0x04, 0x1e
        /*0042*/ 	.short	(.L_44 - .L_43)
.L_43:
        /*0044*/ 	.word	0x00000000


	//----- nvinfo : EIATTR_CBANK_PARAM_SIZE
	.align		4
.L_44:
        /*0048*/ 	.byte	0x03, 0x19
        /*004a*/ 	.short	0x0010


	//----- nvinfo : EIATTR_PARAM_CBANK
	.align		4
        /*004c*/ 	.byte	0x04, 0x0a
        /*004e*/ 	.short	(.L_46 - .L_45)
	.align		4
.L_45:
        /*0050*/ 	.word	index@(.nv.constant0._Z12setup_kernelP17curandStateXORWOWy)
        /*0054*/ 	.short	0x0380
        /*0056*/ 	.short	0x0010


	//----- nvinfo : EIATTR_SW_WAR
	.align		4
.L_46:
        /*0058*/ 	.byte	0x04, 0x36
        /*005a*/ 	.short	(.L_48 - .L_47)
.L_47:
        /*005c*/ 	.word	0x00000008
.L_48:


//--------------------- .nv.callgraph             --------------------------
	.section	.nv.callgraph,"",@"SHT_CUDA_CALLGRAPH"
	.align	4
	.sectionentsize	8
	.align		4
        /*0000*/ 	.word	0x00000000
	.align		4
        /*0004*/ 	.word	0xffffffff
	.align		4
        /*0008*/ 	.word	0x00000000
	.align		4
        /*000c*/ 	.word	0xfffffffe
	.align		4
        /*0010*/ 	.word	0x00000000
	.align		4
        /*0014*/ 	.word	0xfffffffd
	.align		4
        /*0018*/ 	.word	0x00000000
	.align		4
        /*001c*/ 	.word	0xfffffffc


//--------------------- .nv.constant4             --------------------------
	.section	.nv.constant4,"a",@progbits
	.align	8
	.align		8
.nv.constant4:
        /*0000*/ 	.dword	precalc_xorwow_matrix
	.align		8
        /*0008*/ 	.dword	precalc_xorwow_offset_matrix
	.align		8
        /*0010*/ 	.dword	mrg32k3aM1
	.align		8
        /*0018*/ 	.dword	mrg32k3aM2
	.align		8
        /*0020*/ 	.dword	mrg32k3aM1SubSeq
	.align		8
        /*0028*/ 	.dword	mrg32k3aM2SubSeq
	.align		8
        /*0030*/ 	.dword	mrg32k3aM1Seq
	.align		8
        /*0038*/ 	.dword	mrg32k3aM2Seq


//--------------------- .nv.constant3             --------------------------
	.section	.nv.constant3,"a",@progbits
	.align	8
.nv.constant3:
	.type		__cr_lgamma_table,@object
	.size		__cr_lgamma_table,(.L_8 - __cr_lgamma_table)
__cr_lgamma_table:
        /*0000*/ 	.byte	0x00, 0x00, 0x00, 0x00, 0x00, 0x00, 0x00, 0x00, 0x00, 0x00, 0x00, 0x00, 0x00, 0x00, 0x00, 0x00
        /*0010*/ 	.byte	0xef, 0x39, 0xfa, 0xfe, 0x42, 0x2e, 0xe6, 0x3f, 0x02, 0x20, 0x2a, 0xfa, 0x0b, 0xab, 0xfc, 0x3f
        /*0020*/ 	.byte	0xf9, 0x2c, 0x92, 0x7c, 0xa7, 0x6c, 0x09, 0x40, 0xc9, 0x79, 0x44, 0x3c, 0x64, 0x26, 0x13, 0x40
        /*0030*/ 	.byte	0xca, 0x01, 0xcf, 0x3a, 0x27, 0x51, 0x1a, 0x40, 0x30, 0xcc, 0x2d, 0xf3, 0xe1, 0x0c, 0x21, 0x40
        /*0040*/ 	.byte	0x0d, 0xb7, 0xfc, 0x82, 0x8e, 0x35, 0x25, 0x40
.L_8:


//--------------------- .text._Z9pi_kernelP17curandStateXORWOWPyx --------------------------
	.section	.text._Z9pi_kernelP17curandStateXORWOWPyx,"ax",@progbits
	.align	128
        .global         _Z9pi_kernelP17curandStateXORWOWPyx
        .type           _Z9pi_kernelP17curandStateXORWOWPyx,@function
        .size           _Z9pi_kernelP17curandStateXORWOWPyx,(.L_x_14 - _Z9pi_kernelP17curandStateXORWOWPyx)
        .other          _Z9pi_kernelP17curandStateXORWOWPyx,@"STO_CUDA_ENTRY STV_DEFAULT"
_Z9pi_kernelP17curandStateXORWOWPyx:
.text._Z9pi_kernelP17curandStateXORWOWPyx:
[----:B------:R-:W-:Y:S01]  /*0000*/  LDC R1, c[0x0][0x37c] ;  /* 0x0000df00ff017b82 */ /* 0x000fe20000000800 */
[----:B------:R-:W0:Y:S07]  /*0010*/  S2R R0, SR_TID.X ;  /* 0x0000000000007919 */ /* 0x000e2e0000002100 */
[----:B------:R-:W0:Y:S01]  /*0020*/  S2UR UR4, SR_CTAID.X ;  /* 0x00000000000479c3 */ /* 0x000e220000002500 */
[----:B------:R-:W1:Y:S01]  /*0030*/  LDCU.64 UR6, c[0x0][0x358] ;  /* 0x00006b00ff0677ac */ /* 0x000e620008000a00 */
[----:B------:R-:W2:Y:S06]  /*0040*/  LDCU.64 UR10, c[0x0][0x390] ;  /* 0x00007200ff0a77ac */ /* 0x000eac0008000a00 */
[----:B------:R-:W0:Y:S08]  /*0050*/  LDC R3, c[0x0][0x360] ;  /* 0x0000d800ff037b82 */ /* 0x000e300000000800 */
[----:B------:R-:W3:Y:S01]  /*0060*/  LDC.64 R4, c[0x0][0x380] ;  /* 0x0000e000ff047b82 */ /* 0x000ee20000000a00 */
[----:B0-----:R-:W-:-:S04]  /*0070*/  IMAD R3, R3, UR4, R0 ;  /* 0x0000000403037c24 */ /* 0x001fc8000f8e0200 */
[----:B---3--:R-:W-:-:S05]  /*0080*/  IMAD.WIDE R4, R3, 0x30, R4 ;  /* 0x0000003003047825 */ /* 0x008fca00078e0204 */
[----:B-1----:R0:W5:Y:S04]  /*0090*/  LDG.E R17, desc[UR6][R4.64+0x20] ;  /* 0x0000200604117981 */ /* 0x002168000c1e1900 */
[----:B------:R0:W5:Y:S04]  /*00a0*/  LDG.E.64 R6, desc[UR6][R4.64+0x28] ;  /* 0x0000280604067981 */ /* 0x000168000c1e1b00 */
[----:B------:R0:W5:Y:S04]  /*00b0*/  LDG.E.64 R8, desc[UR6][R4.64] ;  /* 0x0000000604087981 */ /* 0x000168000c1e1b00 */
[----:B------:R0:W5:Y:S04]  /*00c0*/  LDG.E.64 R2, desc[UR6][R4.64+0x8] ;  /* 0x0000080604027981 */ /* 0x000168000c1e1b00 */
[----:B------:R0:W5:Y:S04]  /*00d0*/  LDG.E.64 R10, desc[UR6][R4.64+0x10] ;  /* 0x00001006040a7981 */ /* 0x000168000c1e1b00 */
[----:B------:R0:W5:Y:S01]  /*00e0*/  LDG.E.64 R12, desc[UR6][R4.64+0x18] ;  /* 0x00001806040c7981 */ /* 0x000162000c1e1b00 */
[----:B--2---:R-:W-:Y:S01]  /*00f0*/  UISETP.GE.U32.AND UP0, UPT, UR10, 0x1, UPT ;  /* 0x000000010a00788c */ /* 0x004fe2000bf06070 */
[----:B------:R-:W-:-:S02]  /*0100*/  IMAD.MOV.U32 R0, RZ, RZ, RZ ;  /* 0x000000ffff007224 */ /* 0x000fc400078e00ff */
[----:B------:R-:W-:Y:S01]  /*0110*/  IMAD.MOV.U32 R15, RZ, RZ, RZ ;  /* 0x000000ffff0f7224 */ /* 0x000fe200078e00ff */
[----:B------:R-:W-:-:S09]  /*0120*/  UISETP.GE.AND.EX UP0, UPT, UR11, URZ, UPT, UP0 ;  /* 0x000000ff0b00728c */ /* 0x000fd2000bf06300 */
[----:B0-----:R-:W-:Y:S05]  /*0130*/  BRA.U !UP0, `(.L_x_0) ;  /* 0x0000000908a07547 */ /* 0x001fea000b800000 */
[----:B------:R-:W-:Y:S01]  /*0140*/  UISETP.GE.U32.AND UP0, UPT, UR10, 0x4, UPT ;  /* 0x000000040a00788c */ /* 0x000fe2000bf06070 */
[----:B------:R-:W-:Y:S01]  /*0150*/  IMAD.MOV.U32 R0, RZ, RZ, RZ ;  /* 0x000000ffff007224 */ /* 0x000fe200078e00ff */
[----:B------:R-:W-:Y:S01]  /*0160*/  ULOP3.LUT UR9, UR10, 0x3, URZ, 0xc0, !UPT ;  /* 0x000000030a097892 */ /* 0x000fe2000f8ec0ff */
[----:B------:R-:W-:Y:S01]  /*0170*/  IMAD.MOV.U32 R15, RZ, RZ, RZ ;  /* 0x000000ffff0f7224 */ /* 0x000fe200078e00ff */
[----:B------:R-:W-:Y:S01]  /*0180*/  UISETP.GE.U32.AND.EX UP0, UPT, UR11, URZ, UPT, UP0 ;  /* 0x000000ff0b00728c */ /* 0x000fe2000bf06100 */
[----:B-----5:R-:W-:Y:S01]  /*0190*/  IMAD.MOV.U32 R14, RZ, RZ, R8 ;  /* 0x000000ffff0e7224 */ /* 0x020fe200078e0008 */
[----:B------:R-:W-:-:S07]  /*01a0*/  UMOV UR4, URZ ;  /* 0x000000ff00047c82 */ /* 0x000fce0008000000 */
[----:B------:R-:W-:Y:S05]  /*01b0*/  BRA.U !UP0, `(.L_x_1) ;  /* 0x0000000508c87547 */ /* 0x000fea000b800000 */
[----:B------:R-:W-:Y:S01]  /*01c0*/  VIADD R14, R8, 0x161f14 ;  /* 0x00161f14080e7836 */ /* 0x000fe20000000000 */
[----:B------:R-:W-:Y:S01]  /*01d0*/  ULOP3.LUT UR8, UR10, 0xfffffffc, URZ, 0xc0, !UPT ;  /* 0xfffffffc0a087892 */ /* 0x000fe2000f8ec0ff */
[----:B------:R-:W-:Y:S01]  /*01e0*/  IMAD.MOV.U32 R0, RZ, RZ, RZ ;  /* 0x000000ffff007224 */ /* 0x000fe200078e00ff */
[----:B------:R-:W-:Y:S01]  /*01f0*/  ULOP3.LUT UR5, UR11, 0x7fffffff, URZ, 0xc0, !UPT ;  /* 0x7fffffff0b057892 */ /* 0x000fe2000f8ec0ff */
[----:B------:R-:W-:-:S11]  /*0200*/  IMAD.MOV.U32 R15, RZ, RZ, RZ ;  /* 0x000000ffff0f7224 */ /* 0x000fd600078e00ff */
.L_x_2:
[----:B------:R-:W-:Y:S01]  /*0210*/  SHF.R.U32.HI R16, RZ, 0x2, R9 ;  /* 0x00000002ff107819 */ /* 0x000fe20000011609 */
[----:B------:R-:W-:Y:S01]  /*0220*/  IMAD.SHL.U32 R18, R11, 0x10, RZ ;  /* 0x000000100b127824 */ /* 0x000fe200078e00ff */
[----:B------:R-:W-:Y:S01]  /*0230*/  SHF.R.U32.HI R19, RZ, 0x2, R2 ;  /* 0x00000002ff137819 */ /* 0x000fe20000011602 */
[----:B------:R-:W-:Y:S01]  /*0240*/  UIADD3 UR8, UP0, UPT, UR8, -0x4, URZ ;  /* 0xfffffffc08087890 */ /* 0x000fe2000ff1e0ff */
[----:B------:R-:W-:Y:S02]  /*0250*/  LOP3.LUT R16, R16, R9, RZ, 0x3c, !PT ;  /* 0x0000000910107212 */ /* 0x000fe400078e3cff */
[----:B------:R-:W-:Y:S01]  /*0260*/  LOP3.LUT R2, R19, R2, RZ, 0x3c, !PT ;  /* 0x0000000213027212 */ /* 0x000fe200078e3cff */
[----:B------:R-:W-:Y:S01]  /*0270*/  UIADD3.X UR5, UPT, UPT, UR5, -0x1, URZ, UP0, !UPT ;  /* 0xffffffff05057890 */ /* 0x000fe200087fe4ff */
[----:B------:R-:W-:Y:S01]  /*0280*/  SHF.L.U32 R9, R16, 0x1, RZ ;  /* 0x0000000110097819 */ /* 0x000fe200000006ff */
[----:B------:R-:W-:-:S03]  /*0290*/  UISETP.NE.U32.AND UP0, UPT, UR8, URZ, UPT ;  /* 0x000000ff0800728c */ /* 0x000fc6000bf05070 */
[----:B------:R-:W-:Y:S01]  /*02a0*/  LOP3.LUT R9, R11, R18, R9, 0x96, !PT ;  /* 0x000000120b097212 */ /* 0x000fe200078e9609 */
[----:B------:R-:W-:Y:S01]  /*02b0*/  UISETP.NE.AND.EX UP0, UPT, UR5, URZ, UPT, UP0 ;  /* 0x000000ff0500728c */ /* 0x000fe2000bf05300 */
[----:B------:R-:W-:Y:S02]  /*02c0*/  SHF.R.U32.HI R18, RZ, 0x2, R3 ;  /* 0x00000002ff127819 */ /* 0x000fe40000011603 */
[----:B------:R-:W-:Y:S01]  /*02d0*/  LOP3.LUT R19, R9, R16, RZ, 0x3c, !PT ;  /* 0x0000001009137212 */ /* 0x000fe200078e3cff */
[----:B------:R-:W-:Y:S01]  /*02e0*/  IMAD.SHL.U32 R16, R2, 0x2, RZ ;  /* 0x0000000202107824 */ /* 0x000fe200078e00ff */
[----:B------:R-:W-:-:S03]  /*02f0*/  LOP3.LUT R18, R18, R3, RZ, 0x3c, !PT ;  /* 0x0000000312127212 */ /* 0x000fc600078e3cff */
[----:B------:R-:W-:Y:S02]  /*0300*/  IMAD.SHL.U32 R9, R19, 0x10, RZ ;  /* 0x0000001013097824 */ /* 0x000fe400078e00ff */
[----:B------:R-:W-:-:S03]  /*0310*/  IMAD.SHL.U32 R3, R18, 0x2, RZ ;  /* 0x0000000212037824 */ /* 0x000fc600078e00ff */
[----:B------:R-:W-:Y:S02]  /*0320*/  LOP3.LUT R16, R2, R16, R9, 0x96, !PT ;  /* 0x0000001002107212 */ /* 0x000fe400078e9609 */
[----:B------:R-:W-:Y:S02]  /*0330*/  SHF.R.U32.HI R9, RZ, 0x2, R10 ;  /* 0x00000002ff097819 */ /* 0x000fe4000001160a */
[----:B------:R-:W-:Y:S02]  /*0340*/  LOP3.LUT R21, R16, R19, RZ, 0x3c, !PT ;  /* 0x0000001310157212 */ /* 0x000fe400078e3cff */
[----:B------:R-:W-:Y:S02]  /*0350*/  LOP3.LUT R9, R9, R10, RZ, 0x3c, !PT ;  /* 0x0000000a09097212 */ /* 0x000fe400078e3cff */
[----:B------:R-:W-:Y:S01]  /*0360*/  SHF.R.U32.HI R10, RZ, 0x2, R11 ;  /* 0x00000002ff0a7819 */ /* 0x000fe2000001160b */
[----:B------:R-:W-:Y:S01]  /*0370*/  IMAD.SHL.U32 R2, R21, 0x10, RZ ;  /* 0x0000001015027824 */ /* 0x000fe200078e00ff */
[----:B------:R-:W-:-:S02]  /*0380*/  SHF.R.U32.HI R16, RZ, 0x2, R19 ;  /* 0x00000002ff107819 */ /* 0x000fc40000011613 */
[----:B------:R-:W-:Y:S02]  /*0390*/  LOP3.LUT R10, R10, R11, RZ, 0x3c, !PT ;  /* 0x0000000b0a0a7212 */ /* 0x000fe400078e3cff */
[----:B------:R-:W-:Y:S02]  /*03a0*/  LOP3.LUT R3, R21, R2, R3, 0x96, !PT ;  /* 0x0000000215037212 */ /* 0x000fe400078e9603 */
[----:B------:R-:W-:Y:S02]  /*03b0*/  LOP3.LUT R16, R16, R19, RZ, 0x3c, !PT ;  /* 0x0000001310107212 */ /* 0x000fe400078e3cff */
[----:B------:R-:W-:Y:S01]  /*03c0*/  LOP3.LUT R23, R3, R18, RZ, 0x3c, !PT ;  /* 0x0000001203177212 */ /* 0x000fe200078e3cff */
[----:B------:R-:W-:Y:S01]  /*03d0*/  IMAD.SHL.U32 R3, R9, 0x2, RZ ;  /* 0x0000000209037824 */ /* 0x000fe200078e00ff */
[----:B------:R-:W-:Y:S02]  /*03e0*/  SHF.R.U32.HI R18, RZ, 0x2, R21 ;  /* 0x00000002ff127819 */ /* 0x000fe40000011615 */
[----:B------:R-:W-:Y:S01]  /*03f0*/  SHF.R.U32.HI R20, RZ, 0x2, R23 ;  /* 0x00000002ff147819 */ /* 0x000fe20000011617 */
[----:B------:R-:W-:Y:S01]  /*0400*/  IMAD.SHL.U32 R2, R23, 0x10, RZ ;  /* 0x0000001017027824 */ /* 0x000fe200078e00ff */
[----:B------:R-:W-:-:S02]  /*0410*/  LOP3.LUT R18, R18, R21, RZ, 0x3c, !PT ;  /* 0x0000001512127212 */ /* 0x000fc400078e3cff */
[----:B------:R-:W-:Y:S02]  /*0420*/  IADD3 R21, PT, PT, R14, -0xb0f8a, R21 ;  /* 0xfff4f0760e157810 */ /* 0x000fe40007ffe015 */
[----:B------:R-:W-:Y:S01]  /*0430*/  LOP3.LUT R2, R9, R3, R2, 0x96, !PT ;  /* 0x0000000309027212 */ /* 0x000fe200078e9602 */
[----:B------:R-:W-:Y:S01]  /*0440*/  IMAD.SHL.U32 R3, R10, 0x2, RZ ;  /* 0x000000020a037824 */ /* 0x000fe200078e00ff */
[----:B------:R-:W-:Y:S01]  /*0450*/  IADD3 R19, PT, PT, R14, -0x10974f, R19 ;  /* 0xffef68b10e137810 */ /* 0x000fe20007ffe013 */
[----:B------:R-:W-:Y:S01]  /*0460*/  IMAD.SHL.U32 R11, R18, 0x2, RZ ;  /* 0x00000002120b7824 */ /* 0x000fe200078e00ff */
[----:B------:R-:W-:Y:S02]  /*0470*/  LOP3.LUT R9, R2, R23, RZ, 0x3c, !PT ;  /* 0x0000001702097212 */ /* 0x000fe400078e3cff */
[----:B------:R-:W-:Y:S02]  /*0480*/  I2FP.F32.U32 R21, R21 ;  /* 0x0000001500157245 */ /* 0x000fe40000201000 */
[----:B------:R-:W-:-:S02]  /*0490*/  SHF.L.U32 R2, R9, 0x4, RZ ;  /* 0x0000000409027819 */ /* 0x000fc400000006ff */
[----:B------:R-:W-:Y:S02]  /*04a0*/  I2FP.F32.U32 R19, R19 ;  /* 0x0000001300137245 */ /* 0x000fe40000201000 */
[----:B------:R-:W-:-:S04]  /*04b0*/  LOP3.LUT R3, R9, R2, R3, 0x96, !PT ;  /* 0x0000000209037212 */ /* 0x000fc800078e9603 */
[----:B------:R-:W-:Y:S01]  /*04c0*/  LOP3.LUT R2, R3, R10, RZ, 0x3c, !PT ;  /* 0x0000000a03027212 */ /* 0x000fe200078e3cff */
[----:B------:R-:W-:-:S04]  /*04d0*/  IMAD.SHL.U32 R10, R16, 0x2, RZ ;  /* 0x00000002100a7824 */ /* 0x000fc800078e00ff */
[----:B------:R-:W-:-:S05]  /*04e0*/  IMAD.SHL.U32 R3, R2, 0x10, RZ ;  /* 0x0000001002037824 */ /* 0x000fca00078e00ff */
[----:B------:R-:W-:Y:S01]  /*04f0*/  LOP3.LUT R3, R16, R10, R3, 0x96, !PT ;  /* 0x0000000a10037212 */ /* 0x000fe200078e9603 */
[----:B------:R-:W-:-:S03]  /*0500*/  IMAD.MOV.U32 R16, RZ, RZ, 0x2f800000 ;  /* 0x2f800000ff107424 */ /* 0x000fc600078e00ff */
[----:B------:R-:W-:Y:S01]  /*0510*/  LOP3.LUT R3, R3, R2, RZ, 0x3c, !PT ;  /* 0x0000000203037212 */ /* 0x000fe200078e3cff */
[-C--:B------:R-:W-:Y:S01]  /*0520*/  FFMA R21, R21, R16.reuse, 1.1641532182693481445e-10 ;  /* 0x2f00000015157423 */ /* 0x080fe20000000010 */
[----:B------:R-:W-:-:S03]  /*0530*/  FFMA R19, R19, R16, 1.1641532182693481445e-10 ;  /* 0x2f00000013137423 */ /* 0x000fc60000000010 */
[----:B------:R-:W-:-:S05]  /*0540*/  IMAD.SHL.U32 R10, R3, 0x10, RZ ;  /* 0x00000010030a7824 */ /* 0x000fca00078e00ff */
[----:B------:R-:W-:-:S04]  /*0550*/  LOP3.LUT R11, R3, R10, R11, 0x96, !PT ;  /* 0x0000000a030b7212 */ /* 0x000fc800078e960b */
[----:B------:R-:W-:Y:S01]  /*0560*/  LOP3.LUT R10, R11, R18, RZ, 0x3c, !PT ;  /* 0x000000120b0a7212 */ /* 0x000fe200078e3cff */
[----:B------:R-:W-:Y:S01]  /*0570*/  IMAD.MOV.U32 R18, RZ, RZ, 0x40000000 ;  /* 0x40000000ff127424 */ /* 0x000fe200078e00ff */
[----:B------:R-:W-:Y:S01]  /*0580*/  LOP3.LUT R11, R20, R23, RZ, 0x3c, !PT ;  /* 0x00000017140b7212 */ /* 0x000fe200078e3cff */
[----:B------:R-:W-:Y:S01]  /*0590*/  IMAD.IADD R20, R9, 0x1, R14 ;  /* 0x0000000109147824 */ /* 0x000fe200078e020e */
[----:B------:R-:W-:Y:S01]  /*05a0*/  IADD3 R23, PT, PT, R14, -0x587c5, R23 ;  /* 0xfffa783b0e177810 */ /* 0x000fe20007ffe017 */
[-C--:B------:R-:W-:Y:S01]  /*05b0*/  FFMA R21, R21, R18.reuse, -1 ;  /* 0xbf80000015157423 */ /* 0x080fe20000000012 */
[----:B------:R-:W-:Y:S01]  /*05c0*/  SHF.L.U32 R22, R11, 0x1, RZ ;  /* 0x000000010b167819 */ /* 0x000fe200000006ff */
[----:B------:R-:W-:Y:S01]  /*05d0*/  FFMA R19, R19, R18, -1 ;  /* 0xbf80000013137423 */ /* 0x000fe20000000012 */
[----:B------:R-:W-:Y:S01]  /*05e0*/  I2FP.F32.U32 R25, R20 ;  /* 0x0000001400197245 */ /* 0x000fe20000201000 */
[----:B------:R-:W-:Y:S01]  /*05f0*/  IMAD.SHL.U32 R20, R10, 0x10, RZ ;  /* 0x000000100a147824 */ /* 0x000fe200078e00ff */
[----:B------:R-:W-:-:S02]  /*0600*/  I2FP.F32.U32 R23, R23 ;  /* 0x0000001700177245 */ /* 0x000fc40000201000 */
[C---:B------:R-:W-:Y:S01]  /*0610*/  IADD3 R24, PT, PT, R14.reuse, 0x10974f, R10 ;  /* 0x0010974f0e187810 */ /* 0x040fe20007ffe00a */
[----:B------:R-:W-:Y:S01]  /*0620*/  FFMA R25, R25, R16, 1.1641532182693481445e-10 ;  /* 0x2f00000019197423 */ /* 0x000fe20000000010 */
[----:B------:R-:W-:Y:S01]  /*0630*/  LOP3.LUT R11, R11, R22, R20, 0x96, !PT ;  /* 0x000000160b0b7212 */ /* 0x000fe200078e9614 */
[----:B------:R-:W-:Y:S01]  /*0640*/  FFMA R23, R23, R16, 1.1641532182693481445e-10 ;  /* 0x2f00000017177423 */ /* 0x000fe20000000010 */
[----:B------:R-:W-:Y:S01]  /*0650*/  FMUL R20, R21, R21 ;  /* 0x0000001515147220 */ /* 0x000fe20000400000 */
[----:B------:R-:W-:Y:S01]  /*0660*/  FFMA R25, R25, R18, -1 ;  /* 0xbf80000019197423 */ /* 0x000fe20000000012 */
[----:B------:R-:W-:Y:S01]  /*0670*/  LOP3.LUT R11, R11, R10, RZ, 0x3c, !PT ;  /* 0x0000000a0b0b7212 */ /* 0x000fe200078e3cff */
[----:B------:R-:W-:Y:S01]  /*0680*/  FFMA R23, R23, R18, -1 ;  /* 0xbf80000017177423 */ /* 0x000fe20000000012 */
[----:B------:R-:W-:Y:S01]  /*0690*/  FFMA R19, R19, R19, R20 ;  /* 0x0000001313137223 */ /* 0x000fe20000000014 */
[----:B------:R-:W-:Y:S01]  /*06a0*/  FMUL R22, R25, R25 ;  /* 0x0000001919167220 */ /* 0x000fe20000400000 */
[----:B------:R-:W-:-:S02]  /*06b0*/  IADD3 R25, PT, PT, R14, 0x161f14, R11 ;  /* 0x00161f140e197810 */ /* 0x000fc40007ffe00b */
[C---:B------:R-:W-:Y:S01]  /*06c0*/  IADD3 R21, PT, PT, R14.reuse, 0x587c5, R2 ;  /* 0x000587c50e157810 */ /* 0x040fe20007ffe002 */
[----:B------:R-:W-:Y:S01]  /*06d0*/  FFMA R20, R23, R23, R22 ;  /* 0x0000001717147223 */ /* 0x000fe20000000016 */
[C---:B------:R-:W-:Y:S01]  /*06e0*/  IADD3 R22, PT, PT, R14.reuse, 0xb0f8a, R3 ;  /* 0x000b0f8a0e167810 */ /* 0x040fe20007ffe003 */
[----:B------:R-:W-:Y:S01]  /*06f0*/  VIADD R14, R14, 0x2c3e28 ;  /* 0x002c3e280e0e7836 */ /* 0x000fe20000000000 */
[----:B------:R-:W-:Y:S02]  /*0700*/  I2FP.F32.U32 R27, R25 ;  /* 0x00000019001b7245 */ /* 0x000fe40000201000 */
[----:B------:R-:W-:Y:S02]  /*0710*/  I2FP.F32.U32 R23, R22 ;  /* 0x0000001600177245 */ /* 0x000fe40000201000 */
[----:B------:R-:W-:Y:S01]  /*0720*/  I2FP.F32.U32 R21, R21 ;  /* 0x0000001500157245 */ /* 0x000fe20000201000 */
[----:B------:R-:W-:Y:S01]  /*0730*/  FFMA R27, R27, R16, 1.1641532182693481445e-10 ;  /* 0x2f0000001b1b7423 */ /* 0x000fe20000000010 */
[----:B------:R-:W-:Y:S01]  /*0740*/  I2FP.F32.U32 R25, R24 ;  /* 0x0000001800197245 */ /* 0x000fe20000201000 */
[-C--:B------:R-:W-:Y:S01]  /*0750*/  FFMA R23, R23, R16.reuse, 1.1641532182693481445e-10 ;  /* 0x2f00000017177423 */ /* 0x080fe20000000010 */
[----:B------:R-:W-:Y:S01]  /*0760*/  FSETP.GTU.AND P0, PT, R19, 1, PT ;  /* 0x3f8000001300780b */ /* 0x000fe20003f0c000 */
[----:B------:R-:W-:Y:S01]  /*0770*/  FFMA R21, R21, R16, 1.1641532182693481445e-10 ;  /* 0x2f00000015157423 */ /* 0x000fe20000000010 */
[----:B------:R-:W-:Y:S01]  /*0780*/  FFMA R27, R27, R18, -1 ;  /* 0xbf8000001b1b7423 */ /* 0x000fe20000000012 */
[----:B------:R-:W-:Y:S01]  /*0790*/  FFMA R25, R25, R16, 1.1641532182693481445e-10 ;  /* 0x2f00000019197423 */ /* 0x000fe20000000010 */
[-C--:B------:R-:W-:Y:S01]  /*07a0*/  FFMA R23, R23, R18.reuse, -1 ;  /* 0xbf80000017177423 */ /* 0x080fe20000000012 */
[-C--:B------:R-:W-:Y:S01]  /*07b0*/  FFMA R21, R21, R18.reuse, -1 ;  /* 0xbf80000015157423 */ /* 0x080fe20000000012 */
[----:B------:R-:W-:Y:S01]  /*07c0*/  FSETP.GTU.AND P1, PT, R20, 1, PT ;  /* 0x3f8000001400780b */ /* 0x000fe20003f2c000 */
[----:B------:R-:W-:Y:S01]  /*07d0*/  FFMA R25, R25, R18, -1 ;  /* 0xbf80000019197423 */ /* 0x000fe20000000012 */
[----:B------:R-:W-:Y:S01]  /*07e0*/  FMUL R16, R23, R23 ;  /* 0x0000001717107220 */ /* 0x000fe20000400000 */
[----:B------:R-:W-:Y:S01]  /*07f0*/  FMUL R18, R27, R27 ;  /* 0x0000001b1b127220 */ /* 0x000fe20000400000 */
[----:B------:R-:W-:-:S02]  /*0800*/  SEL R20, RZ, 0x1, P0 ;  /* 0x00000001ff147807 */ /* 0x000fc40000000000 */
[----:B------:R-:W-:Y:S01]  /*0810*/  FFMA R16, R21, R21, R16 ;  /* 0x0000001515107223 */ /* 0x000fe20000000010 */
[----:B------:R-:W-:Y:S01]  /*0820*/  FFMA R18, R25, R25, R18 ;  /* 0x0000001919127223 */ /* 0x000fe20000000012 */
[----:B------:R-:W-:-:S03]  /*0830*/  SEL R19, RZ, 0x1, P1 ;  /* 0x00000001ff137807 */ /* 0x000fc60000800000 */
[----:B------:R-:W-:Y:S02]  /*0840*/  FSETP.GTU.AND P2, PT, R16, 1, PT ;  /* 0x3f8000001000780b */ /* 0x000fe40003f4c000 */
[----:B------:R-:W-:Y:S02]  /*0850*/  FSETP.GTU.AND P3, PT, R18, 1, PT ;  /* 0x3f8000001200780b */ /* 0x000fe40003f6c000 */
[----:B------:R-:W-:Y:S02]  /*0860*/  IADD3 R16, P0, P1, R19, R0, R20 ;  /* 0x0000000013107210 */ /* 0x000fe4000791e014 */
[----:B------:R-:W-:Y:S02]  /*0870*/  SEL R19, RZ, 0x1, P2 ;  /* 0x00000001ff137807 */ /* 0x000fe40001000000 */
[----:B------:R-:W-:Y:S02]  /*0880*/  SEL R0, RZ, 0x1, P3 ;  /* 0x00000001ff007807 */ /* 0x000fe40001800000 */
[----:B------:R-:W-:-:S02]  /*0890*/  IADD3.X R15, PT, PT, RZ, R15, RZ, P0, P1 ;  /* 0x0000000fff0f7210 */ /* 0x000fc400007e24ff */
[----:B------:R-:W-:-:S04]  /*08a0*/  IADD3 R0, P2, P3, R0, R16, R19 ;  /* 0x0000001000007210 */ /* 0x000fc80007b5e013 */
[----:B------:R-:W-:Y:S01]  /*08b0*/  IADD3.X R15, PT, PT, RZ, R15, RZ, P2, P3 ;  /* 0x0000000fff0f7210 */ /* 0x000fe200017e64ff */
[----:B------:R-:W-:Y:S08]  /*08c0*/  BRA.U UP0, `(.L_x_2) ;  /* 0xfffffff900507547 */ /* 0x000ff0000b83ffff */
[----:B------:R-:W-:-:S07]  /*08d0*/  VIADD R14, R14, 0xffe9e0ec ;  /* 0xffe9e0ec0e0e7836 */ /* 0x000fce0000000000 */
.L_x_1:
[----:B------:R-:W-:Y:S01]  /*08e0*/  UISETP.NE.U32.AND UP0, UPT, UR9, URZ, UPT ;  /* 0x000000ff0900728c */ /* 0x000fe2000bf05070 */
[----:B------:R-:W-:-:S03]  /*08f0*/  IMAD.U32 R19, RZ, RZ, UR10 ;  /* 0x0000000aff137e24 */ /* 0x000fc6000f8e00ff */
[----:B------:R-:W-:Y:S01]  /*0900*/  UISETP.NE.AND.EX UP0, UPT, UR4, URZ, UPT, UP0 ;  /* 0x000000ff0400728c */ /* 0x000fe2000bf05300 */
[----:B------:R-:W-:-:S08]  /*0910*/  IMAD R8, R19, 0xb0f8a, R8 ;  /* 0x000b0f8a13087824 */ /* 0x000fd000078e0208 */
[----:B------:R-:W-:Y:S05]  /*0920*/  BRA.U !UP0, `(.L_x_0) ;  /* 0x0000000108a47547 */ /* 0x000fea000b800000 */
[----:B------:R-:W-:Y:S02]  /*0930*/  VIADD R19, R14, 0xb0f8a ;  /* 0x000b0f8a0e137836 */ /* 0x000fe40000000000 */
[----:B------:R-:W-:-:S07]  /*0940*/  IMAD.MOV.U32 R16, RZ, RZ, R2 ;  /* 0x000000ffff107224 */ /* 0x000fce00078e0002 */
.L_x_3:
[----:B------:R-:W-:Y:S01]  /*0950*/  SHF.R.U32.HI R2, RZ, 0x2, R9 ;  /* 0x00000002ff027819 */ /* 0x000fe20000011609 */
[----:B------:R-:W-:Y:S01]  /*0960*/  IMAD.SHL.U32 R14, R11, 0x10, RZ ;  /* 0x000000100b0e7824 */ /* 0x000fe200078e00ff */
[----:B------:R-:W-:Y:S01]  /*0970*/  SHF.R.U32.HI R21, RZ, 0x2, R16 ;  /* 0x00000002ff157819 */ /* 0x000fe20000011610 */
[----:B------:R-:W-:Y:S01]  /*0980*/  IMAD.MOV.U32 R18, RZ, RZ, 0x2f800000 ;  /* 0x2f800000ff127424 */ /* 0x000fe200078e00ff */
[----:B------:R-:W-:Y:S01]  /*0990*/  LOP3.LUT R9, R2, R9, RZ, 0x3c, !PT ;  /* 0x0000000902097212 */ /* 0x000fe200078e3cff */
[----:B------:R-:W-:Y:S01]  /*09a0*/  IMAD.MOV.U32 R20, RZ, RZ, 0x40000000 ;  /* 0x40000000ff147424 */ /* 0x000fe200078e00ff */
[----:B------:R-:W-:Y:S01]  /*09b0*/  LOP3.LUT R21, R21, R16, RZ, 0x3c, !PT ;  /* 0x0000001015157212 */ /* 0x000fe200078e3cff */
[----:B------:R-:W-:Y:S01]  /*09c0*/  UIADD3 UR9, UP0, UPT, UR9, -0x1, URZ ;  /* 0xffffffff09097890 */ /* 0x000fe2000ff1e0ff */
[----:B------:R-:W-:-:S03]  /*09d0*/  SHF.L.U32 R2, R9, 0x1, RZ ;  /* 0x0000000109027819 */ /* 0x000fc600000006ff */
[----:B------:R-:W-:Y:S01]  /*09e0*/  UIADD3.X UR4, UPT, UPT, UR4, -0x1, URZ, UP0, !UPT ;  /* 0xffffffff04047890 */ /* 0x000fe200087fe4ff */
[----:B------:R-:W-:Y:S01]  /*09f0*/  LOP3.LUT R14, R11, R14, R2, 0x96, !PT ;  /* 0x0000000e0b0e7212 */ /* 0x000fe200078e9602 */
[----:B------:R-:W-:Y:S01]  /*0a00*/  IMAD.MOV.U32 R2, RZ, RZ, R10 ;  /* 0x000000ffff027224 */ /* 0x000fe200078e000a */
[----:B------:R-:W-:Y:S02]  /*0a10*/  UISETP.NE.U32.AND UP0, UPT, UR9, URZ, UPT ;  /* 0x000000ff0900728c */ /* 0x000fe4000bf05070 */
[----:B------:R-:W-:Y:S01]  /*0a20*/  LOP3.LUT R10, R14, R9, RZ, 0x3c, !PT ;  /* 0x000000090e0a7212 */ /* 0x000fe200078e3cff */
[----:B------:R-:W-:Y:S01]  /*0a30*/  IMAD.SHL.U32 R9, R21, 0x2, RZ ;  /* 0x0000000215097824 */ /* 0x000fe200078e00ff */
[----:B------:R-:W-:-:S03]  /*0a40*/  UISETP.NE.AND.EX UP0, UPT, UR4, URZ, UPT, UP0 ;  /* 0x000000ff0400728c */ /* 0x000fc6000bf05300 */
[----:B------:R-:W-:-:S05]  /*0a50*/  IMAD.SHL.U32 R14, R10, 0x10, RZ ;  /* 0x000000100a0e7824 */ /* 0x000fca00078e00ff */
[----:B------:R-:W-:-:S04]  /*0a60*/  LOP3.LUT R9, R21, R9, R14, 0x96, !PT ;  /* 0x0000000915097212 */ /* 0x000fc800078e960e */
[----:B------:R-:W-:Y:S02]  /*0a70*/  LOP3.LUT R14, R9, R10, RZ, 0x3c, !PT ;  /* 0x0000000a090e7212 */ /* 0x000fe400078e3cff */
[----:B------:R-:W-:-:S03]  /*0a80*/  IADD3 R9, PT, PT, R19, -0x587c5, R10 ;  /* 0xfffa783b13097810 */ /* 0x000fc60007ffe00a */
[----:B------:R-:W-:Y:S01]  /*0a90*/  IMAD.IADD R16, R14, 0x1, R19 ;  /* 0x000000010e107824 */ /* 0x000fe200078e0213 */
[----:B------:R-:W-:Y:S01]  /*0aa0*/  I2FP.F32.U32 R9, R9 ;  /* 0x0000000900097245 */ /* 0x000fe20000201000 */
[----:B------:R-:W-:-:S03]  /*0ab0*/  VIADD R19, R19, 0xb0f8a ;  /* 0x000b0f8a13137836 */ /* 0x000fc60000000000 */
[----:B------:R-:W-:Y:S01]  /*0ac0*/  I2FP.F32.U32 R16, R16 ;  /* 0x0000001000107245 */ /* 0x000fe20000201000 */
[----:B------:R-:W-:-:S04]  /*0ad0*/  FFMA R9, R9, R18, 1.1641532182693481445e-10 ;  /* 0x2f00000009097423 */ /* 0x000fc80000000012 */
[----:B------:R-:W-:Y:S01]  /*0ae0*/  FFMA R16, R16, R18, 1.1641532182693481445e-10 ;  /* 0x2f00000010107423 */ /* 0x000fe20000000012 */
[----:B------:R-:W-:-:S03]  /*0af0*/  FFMA R9, R9, R20, -1 ;  /* 0xbf80000009097423 */ /* 0x000fc60000000014 */
[----:B------:R-:W-:-:S04]  /*0b00*/  FFMA R16, R16, R20, -1 ;  /* 0xbf80000010107423 */ /* 0x000fc80000000014 */
[----:B------:R-:W-:-:S04]  /*0b10*/  FMUL R16, R16, R16 ;  /* 0x0000001010107220 */ /* 0x000fc80000400000 */
[----:B------:R-:W-:-:S05]  /*0b20*/  FFMA R16, R9, R9, R16 ;  /* 0x0000000909107223 */ /* 0x000fca0000000010 */
[----:B------:R-:W-:Y:S01]  /*0b30*/  FSETP.GTU.AND P0, PT, R16, 1, PT ;  /* 0x3f8000001000780b */ /* 0x000fe20003f0c000 */
[----:B------:R-:W-:-:S03]  /*0b40*/  IMAD.MOV.U32 R16, RZ, RZ, R2 ;  /* 0x000000ffff107224 */ /* 0x000fc600078e0002 */
[----:B------:R-:W-:-:S04]  /*0b50*/  SEL R9, RZ, 0x1, P0 ;  /* 0x00000001ff097807 */ /* 0x000fc80000000000 */
[----:B------:R-:W-:Y:S01]  /*0b60*/  IADD3 R0, P0, PT, R0, R9, RZ ;  /* 0x0000000900007210 */ /* 0x000fe20007f1e0ff */
[----:B------:R-:W-:Y:S01]  /*0b70*/  IMAD.MOV.U32 R9, RZ, RZ, R3 ;  /* 0x000000ffff097224 */ /* 0x000fe200078e0003 */
[----:B------:R-:W-:Y:S01]  /*0b80*/  MOV R3, R11 ;  /* 0x0000000b00037202 */ /* 0x000fe20000000f00 */
[----:B------:R-:W-:Y:S02]  /*0b90*/  IMAD.MOV.U32 R11, RZ, RZ, R14 ;  /* 0x000000ffff0b7224 */ /* 0x000fe400078e000e */
[----:B------:R-:W-:Y:S01]  /*0ba0*/  IMAD.X R15, RZ, RZ, R15, P0 ;  /* 0x000000ffff0f7224 */ /* 0x000fe200000e060f */
[----:B------:R-:W-:Y:S07]  /*0bb0*/  BRA.U UP0, `(.L_x_3) ;  /* 0xfffffffd00647547 */ /* 0x000fee000b83ffff */
.L_x_0:
[----:B------:R-:W0:Y:S01]  /*0bc0*/  LDC.64 R18, c[0x0][0x388] ;  /* 0x0000e200ff127b82 */ /* 0x000e220000000a00 */
[----:B------:R-:W-:Y:S01]  /*0bd0*/  IMAD.MOV.U32 R14, RZ, RZ, R0 ;  /* 0x000000ffff0e7224 */ /* 0x000fe200078e0000 */
[----:B-----5:R-:W-:Y:S04]  /*0be0*/  STG.E.64 desc[UR6][R4.64], R8 ;  /* 0x0000000804007986 */ /* 0x020fe8000c101b06 */
[----:B------:R-:W-:Y:S04]  /*0bf0*/  STG.E.64 desc[UR6][R4.64+0x8], R2 ;  /* 0x0000080204007986 */ /* 0x000fe8000c101b06 */
[----:B------:R-:W-:Y:S04]  /*0c00*/  STG.E.64 desc[UR6][R4.64+0x10], R10 ;  /* 0x0000100a04007986 */ /* 0x000fe8000c101b06 */
[----:B------:R-:W-:Y:S04]  /*0c10*/  STG.E.64 desc[UR6][R4.64+0x18], R12 ;  /* 0x0000180c04007986 */ /* 0x000fe8000c101b06 */
[----:B------:R-:W-:Y:S04]  /*0c20*/  STG.E.64 desc[UR6][R4.64+0x28], R6 ;  /* 0x0000280604007986 */ /* 0x000fe8000c101b06 */
[----:B------:R-:W-:Y:S04]  /*0c30*/  STG.E desc[UR6][R4.64+0x20], R17 ;  /* 0x0000201104007986 */ /* 0x000fe8000c101906 */
[----:B0-----:R-:W-:Y:S01]  /*0c40*/  REDG.E.ADD.64.STRONG.GPU desc[UR6][R18.64], R14 ;  /* 0x0000000e1200798e */ /* 0x001fe2000c12e506 */
[----:B------:R-:W-:Y:S05]  /*0c50*/  EXIT ;  /* 0x000000000000794d */ /* 0x000fea0003800000 */
.L_x_4:
[----:B------:R-:W-:-:S00]  /*0c60*/  BRA `(.L_x_4) ;  /* 0xfffffffc00fc7947 */ /* 0x000fc0000383ffff */
[----:B------:R-:W-:-:S00]  /*0c70*/  NOP ;  /* 0x0000000000007918 */ /* 0x000fc00000000000 */
        /* <DEDUP_REMOVED lines=8> */
.L_x_14:


//--------------------- .text._Z12setup_kernelP17curandStateXORWOWy --------------------------
	.section	.text._Z12setup_kernelP17curandStateXORWOWy,"ax",@progbits
	.align	128
        .global         _Z12setup_kernelP17curandStateXORWOWy
        .type           _Z12setup_kernelP17curandStateXORWOWy,@function
        .size           _Z12setup_kernelP17curandStateXORWOWy,(.L_x_15 - _Z12setup_kernelP17curandStateXORWOWy)
        .other          _Z12setup_kernelP17curandStateXORWOWy,@"STO_CUDA_ENTRY STV_DEFAULT"
_Z12setup_kernelP17curandStateXORWOWy:
.text._Z12setup_kernelP17curandStateXORWOWy:
[----:B------:R-:W-:Y:S01]  /*0000*/  LDC R1, c[0x0][0x37c] ;  /* 0x0000df00ff017b82 */ /* 0x000fe20000000800 */
[----:B------:R-:W0:Y:S07]  /*0010*/  S2R R4, SR_TID.X ;  /* 0x0000000000047919 */ /* 0x000e2e0000002100 */
[----:B------:R-:W1:Y:S01]  /*0020*/  LDC.64 R2, c[0x0][0x388] ;  /* 0x0000e200ff027b82 */ /* 0x000e620000000a00 */
[----:B------:R-:W2:Y:S01]  /*0030*/  LDCU.64 UR4, c[0x0][0x358] ;  /* 0x00006b00ff0477ac */ /* 0x000ea20008000a00 */
[----:B------:R-:W-:Y:S06]  /*0040*/  BSSY.RECONVERGENT B0, `(.L_x_5) ;  /* 0x00000e5000007945 */ /* 0x000fec0003800200 */
[----:B------:R-:W0:Y:S08]  /*0050*/  S2UR UR6, SR_CTAID.X ;  /* 0x00000000000679c3 */ /* 0x000e300000002500 */
[----:B------:R-:W0:Y:S08]  /*0060*/  LDC R13, c[0x0][0x360] ;  /* 0x0000d800ff0d7b82 */ /* 0x000e300000000800 */
[----:B------:R-:W3:Y:S01]  /*0070*/  LDC.64 R6, c[0x0][0x380] ;  /* 0x0000e000ff067b82 */ /* 0x000ee20000000a00 */
[----:B-1----:R-:W-:-:S02]  /*0080*/  LOP3.LUT R0, R2, 0xaad26b49, RZ, 0x3c, !PT ;  /* 0xaad26b4902007812 */ /* 0x002fc400078e3cff */
[----:B------:R-:W-:-:S03]  /*0090*/  LOP3.LUT R2, R3, 0xf7dcefdd, RZ, 0x3c, !PT ;  /* 0xf7dcefdd03027812 */ /* 0x000fc600078e3cff */
[----:B------:R-:W-:Y:S02]  /*00a0*/  IMAD R0, R0, 0x4182bed5, RZ ;  /* 0x4182bed500007824 */ /* 0x000fe400078e02ff */
[----:B------:R-:W-:Y:S02]  /*00b0*/  IMAD R3, R2, -0x658354e5, RZ ;  /* 0x9a7cab1b02037824 */ /* 0x000fe400078e02ff */
[C---:B------:R-:W-:Y:S01]  /*00c0*/  VIADD R5, R0.reuse, 0x75bcd15 ;  /* 0x075bcd1500057836 */ /* 0x040fe20000000000 */
[C---:B------:R-:W-:Y:S01]  /*00d0*/  LOP3.LUT R8, R0.reuse, 0x159a55e5, RZ, 0x3c, !PT ;  /* 0x159a55e500087812 */ /* 0x040fe200078e3cff */
[C---:B------:R-:W-:Y:S01]  /*00e0*/  VIADD R11, R0.reuse, 0x583f19 ;  /* 0x00583f19000b7836 */ /* 0x040fe20000000000 */
[C---:B------:R-:W-:Y:S01]  /*00f0*/  LOP3.LUT R10, R3.reuse, 0x5491333, RZ, 0x3c, !PT ;  /* 0x05491333030a7812 */ /* 0x040fe200078e3cff */
[----:B------:R-:W-:Y:S02]  /*0100*/  VIADD R9, R3, 0x1f123bb5 ;  /* 0x1f123bb503097836 */ /* 0x000fe40000000000 */
[----:B0-----:R-:W-:Y:S01]  /*0110*/  IMAD R13, R13, UR6, R4 ;  /* 0x000000060d0d7c24 */ /* 0x001fe2000f8e0204 */
[----:B------:R-:W-:-:S04]  /*0120*/  IADD3 R4, PT, PT, R0, 0x64f0c9, R3 ;  /* 0x0064f0c900047810 */ /* 0x000fc80007ffe003 */
[C---:B------:R-:W-:Y:S01]  /*0130*/  ISETP.NE.AND P0, PT, R13.reuse, RZ, PT ;  /* 0x000000ff0d00720c */ /* 0x040fe20003f05270 */
[----:B---3--:R-:W-:-:S05]  /*0140*/  IMAD.WIDE R6, R13, 0x30, R6 ;  /* 0x000000300d067825 */ /* 0x008fca00078e0206 */
[----:B--2---:R0:W-:Y:S04]  /*0150*/  STG.E.64 desc[UR4][R6.64], R4 ;  /* 0x0000000406007986 */ /* 0x0041e8000c101b04 */
[----:B------:R0:W-:Y:S04]  /*0160*/  STG.E.64 desc[UR4][R6.64+0x8], R8 ;  /* 0x0000080806007986 */ /* 0x0001e8000c101b04 */
[----:B------:R0:W-:Y:S01]  /*0170*/  STG.E.64 desc[UR4][R6.64+0x10], R10 ;  /* 0x0000100a06007986 */ /* 0x0001e2000c101b04 */
[----:B------:R-:W-:Y:S05]  /*0180*/  @!P0 BRA `(.L_x_6) ;  /* 0x0000000c00408947 */ /* 0x000fea0003800000 */
[----:B------:R-:W-:Y:S01]  /*0190*/  SHF.R.S32.HI R0, RZ, 0x1f, R13 ;  /* 0x0000001fff007819 */ /* 0x000fe2000001140d */
[----:B------:R-:W-:-:S07]  /*01a0*/  IMAD.MOV.U32 R12, RZ, RZ, RZ ;  /* 0x000000ffff0c7224 */ /* 0x000fce00078e00ff */
.L_x_12:
[----:B-1----:R-:W-:Y:S01]  /*01b0*/  LOP3.LUT R2, R13, 0x3, RZ, 0xc0, !PT ;  /* 0x000000030d027812 */ /* 0x002fe200078ec0ff */
[----:B------:R-:W-:Y:S03]  /*01c0*/  BSSY.RECONVERGENT B1, `(.L_x_7) ;  /* 0x00000c6000017945 */ /* 0x000fe60003800200 */
[----:B------:R-:W-:-:S04]  /*01d0*/  ISETP.NE.U32.AND P0, PT, R2, RZ, PT ;  /* 0x000000ff0200720c */ /* 0x000fc80003f05070 */
[----:B------:R-:W-:-:S13]  /*01e0*/  ISETP.NE.AND.EX P0, PT, RZ, RZ, PT, P0 ;  /* 0x000000ffff00720c */ /* 0x000fda0003f05300 */
[----:B------:R-:W-:Y:S05]  /*01f0*/  @!P0 BRA `(.L_x_8) ;  /* 0x0000000c00088947 */ /* 0x000fea0003800000 */
[----:B0-----:R-:W0:Y:S01]  /*0200*/  LDC.64 R8, c[0x4][RZ] ;  /* 0x01000000ff087b82 */ /* 0x001e220000000a00 */
[----:B------:R-:W-:Y:S02]  /*0210*/  IMAD.MOV.U32 R14, RZ, RZ, RZ ;  /* 0x000000ffff0e7224 */ /* 0x000fe400078e00ff */
[----:B0-----:R-:W-:-:S07]  /*0220*/  IMAD.WIDE.U32 R8, R12, 0xc80, R8 ;  /* 0x00000c800c087825 */ /* 0x001fce00078e0008 */
.L_x_11:
[----:B-1----:R-:W-:Y:S01]  /*0230*/  IMAD.MOV.U32 R15, RZ, RZ, RZ ;  /* 0x000000ffff0f7224 */ /* 0x002fe200078e00ff */
[----:B------:R-:W-:Y:S01]  /*0240*/  CS2R R2, SRZ ;  /* 0x0000000000027805 */ /* 0x000fe2000001ff00 */
[----:B------:R-:W-:Y:S01]  /*0250*/  IMAD.MOV.U32 R17, RZ, RZ, RZ ;  /* 0x000000ffff117224 */ /* 0x000fe200078e00ff */
[----:B------:R-:W-:-:S07]  /*0260*/  CS2R R4, SRZ ;  /* 0x0000000000047805 */ /* 0x000fce000001ff00 */
.L_x_10:
[----:B------:R-:W-:-:S05]  /*0270*/  IMAD.WIDE.U32 R10, R17, 0x4, R6 ;  /* 0x00000004110a7825 */ /* 0x000fca00078e0006 */
[----:B------:R0:W5:Y:S01]  /*0280*/  LDG.E R16, desc[UR4][R10.64+0x4] ;  /* 0x000004040a107981 */ /* 0x000162000c1e1900 */
[----:B------:R-:W-:-:S07]  /*0290*/  IMAD.MOV.U32 R19, RZ, RZ, RZ ;  /* 0x000000ffff137224 */ /* 0x000fce00078e00ff */
.L_x_9:
[----:B-----5:R-:W-:Y:S01]  /*02a0*/  SHF.R.U32.HI R24, RZ, R19, R16 ;  /* 0x00000013ff187219 */ /* 0x020fe20000011610 */
[----:B0-----:R-:W-:-:S03]  /*02b0*/  IMAD.SHL.U32 R10, R17, 0x20, RZ ;  /* 0x00000020110a7824 */ /* 0x001fc600078e00ff */
[----:B------:R-:W-:Y:S01]  /*02c0*/  LOP3.LUT R11, R24, 0x1, RZ, 0xc0, !PT ;  /* 0x00000001180b7812 */ /* 0x000fe200078ec0ff */
[----:B------:R-:W-:-:S03]  /*02d0*/  IMAD.IADD R10, R10, 0x1, R19 ;  /* 0x000000010a0a7824 */ /* 0x000fc600078e0213 */
[----:B------:R-:W-:Y:S01]  /*02e0*/  ISETP.NE.U32.AND P0, PT, R11, 0x1, PT ;  /* 0x000000010b00780c */ /* 0x000fe20003f05070 */
[----:B------:R-:W-:-:S03]  /*02f0*/  IMAD R11, R10, 0x5, RZ ;  /* 0x000000050a0b7824 */ /* 0x000fc600078e02ff */
[----:B------:R-:W-:Y:S01]  /*0300*/  R2P PR, R24, 0x7e ;  /* 0x0000007e18007804 */ /* 0x000fe20000000000 */
[----:B------:R-:W-:-:S08]  /*0310*/  IMAD.WIDE.U32 R10, R11, 0x4, R8 ;  /* 0x000000040b0a7825 */ /* 0x000fd000078e0008 */
[----:B------:R-:W2:Y:S04]  /*0320*/  @!P0 LDG.E R18, desc[UR4][R10.64] ;  /* 0x000000040a128981 */ /* 0x000ea8000c1e1900 */
[----:B------:R-:W3:Y:S04]  /*0330*/  @!P0 LDG.E R20, desc[UR4][R10.64+0x10] ;  /* 0x000010040a148981 */ /* 0x000ee8000c1e1900 */
[----:B------:R-:W4:Y:S04]  /*0340*/  @P1 LDG.E R22, desc[UR4][R10.64+0x14] ;  /* 0x000014040a161981 */ /* 0x000f28000c1e1900 */
[----:B------:R-:W4:Y:S04]  /*0350*/  @P2 LDG.E R26, desc[UR4][R10.64+0x28] ;  /* 0x000028040a1a2981 */ /* 0x000f28000c1e1900 */
[----:B------:R-:W4:Y:S04]  /*0360*/  @!P0 LDG.E R21, desc[UR4][R10.64+0x4] ;  /* 0x000004040a158981 */ /* 0x000f28000c1e1900 */
[----:B------:R-:W4:Y:S04]  /*0370*/  @!P0 LDG.E R23, desc[UR4][R10.64+0xc] ;  /* 0x00000c040a178981 */ /* 0x000f28000c1e1900 */
[----:B------:R-:W4:Y:S04]  /*0380*/  @P1 LDG.E R25, desc[UR4][R10.64+0x18] ;  /* 0x000018040a191981 */ /* 0x000f28000c1e1900 */
[----:B------:R-:W4:Y:S04]  /*0390*/  @P3 LDG.E R28, desc[UR4][R10.64+0x3c] ;  /* 0x00003c040a1c3981 */ /* 0x000f28000c1e1900 */
[----:B------:R-:W4:Y:S01]  /*03a0*/  @P6 LDG.E R27, desc[UR4][R10.64+0x7c] ;  /* 0x00007c040a1b6981 */ /* 0x000f22000c1e1900 */
[----:B--2---:R-:W-:-:S03]  /*03b0*/  @!P0 LOP3.LUT R15, R15, R18, RZ, 0x3c, !PT ;  /* 0x000000120f0f8212 */ /* 0x004fc600078e3cff */
[----:B------:R-:W2:Y:S01]  /*03c0*/  @!P0 LDG.E R18, desc[UR4][R10.64+0x8] ;  /* 0x000008040a128981 */ /* 0x000ea2000c1e1900 */
[----:B---3--:R-:W-:-:S03]  /*03d0*/  @!P0 LOP3.LUT R3, R3, R20, RZ, 0x3c, !PT ;  /* 0x0000001403038212 */ /* 0x008fc600078e3cff */
[----:B------:R-:W3:Y:S01]  /*03e0*/  @P1 LDG.E R20, desc[UR4][R10.64+0x24] ;  /* 0x000024040a141981 */ /* 0x000ee2000c1e1900 */
[----:B----4-:R-:W-:-:S03]  /*03f0*/  @P1 LOP3.LUT R15, R15, R22, RZ, 0x3c, !PT ;  /* 0x000000160f0f1212 */ /* 0x010fc600078e3cff */
[----:B------:R-:W4:Y:S01]  /*0400*/  @P2 LDG.E R22, desc[UR4][R10.64+0x38] ;  /* 0x000038040a162981 */ /* 0x000f22000c1e1900 */
[----:B------:R-:W-:-:S03]  /*0410*/  @P2 LOP3.LUT R15, R15, R26, RZ, 0x3c, !PT ;  /* 0x0000001a0f0f2212 */ /* 0x000fc600078e3cff */
[----:B------:R-:W4:Y:S01]  /*0420*/  @P4 LDG.E R26, desc[UR4][R10.64+0x50] ;  /* 0x000050040a1a4981 */ /* 0x000f22000c1e1900 */
[----:B------:R-:W-:-:S03]  /*0430*/  @!P0 LOP3.LUT R4, R4, R21, RZ, 0x3c, !PT ;  /* 0x0000001504048212 */ /* 0x000fc600078e3cff */
[----:B------:R-:W4:Y:S01]  /*0440*/  @P1 LDG.E R21, desc[UR4][R10.64+0x20] ;  /* 0x000020040a151981 */ /* 0x000f22000c1e1900 */
[----:B------:R-:W-:-:S03]  /*0450*/  @!P0 LOP3.LUT R2, R2, R23, RZ, 0x3c, !PT ;  /* 0x0000001702028212 */ /* 0x000fc600078e3cff */
[----:B------:R-:W4:Y:S01]  /*0460*/  @P2 LDG.E R23, desc[UR4][R10.64+0x2c] ;  /* 0x00002c040a172981 */ /* 0x000f22000c1e1900 */
[----:B------:R-:W-:-:S03]  /*0470*/  @P1 LOP3.LUT R4, R4, R25, RZ, 0x3c, !PT ;  /* 0x0000001904041212 */ /* 0x000fc600078e3cff */
[----:B------:R-:W4:Y:S01]  /*0480*/  @P2 LDG.E R25, desc[UR4][R10.64+0x34] ;  /* 0x000034040a192981 */ /* 0x000f22000c1e1900 */
[----:B--2---:R-:W-:-:S03]  /*0490*/  @!P0 LOP3.LUT R5, R5, R18, RZ, 0x3c, !PT ;  /* 0x0000001205058212 */ /* 0x004fc600078e3cff */
[----:B------:R-:W2:Y:S01]  /*04a0*/  @P1 LDG.E R18, desc[UR4][R10.64+0x1c] ;  /* 0x00001c040a121981 */ /* 0x000ea2000c1e1900 */
[----:B---3--:R-:W-:-:S03]  /*04b0*/  @P1 LOP3.LUT R3, R3, R20, RZ, 0x3c, !PT ;  /* 0x0000001403031212 */ /* 0x008fc600078e3cff */
[----:B------:R-:W3:Y:S01]  /*04c0*/  @P2 LDG.E R20, desc[UR4][R10.64+0x30] ;  /* 0x000030040a142981 */ /* 0x000ee2000c1e1900 */
[----:B----4-:R-:W-:-:S03]  /*04d0*/  @P2 LOP3.LUT R3, R3, R22, RZ, 0x3c, !PT ;  /* 0x0000001603032212 */ /* 0x010fc600078e3cff */
[----:B------:R-:W4:Y:S01]  /*04e0*/  @P3 LDG.E R22, desc[UR4][R10.64+0x4c] ;  /* 0x00004c040a163981 */ /* 0x000f22000c1e1900 */
[----:B------:R-:W-:-:S04]  /*04f0*/  @P3 LOP3.LUT R15, R15, R28, RZ, 0x3c, !PT ;  /* 0x0000001c0f0f3212 */ /* 0x000fc800078e3cff */
[----:B------:R-:W-:Y:S02]  /*0500*/  @P4 LOP3.LUT R15, R15, R26, RZ, 0x3c, !PT ;  /* 0x0000001a0f0f4212 */ /* 0x000fe400078e3cff */
[----:B------:R-:W-:Y:S01]  /*0510*/  @P1 LOP3.LUT R2, R2, R21, RZ, 0x3c, !PT ;  /* 0x0000001502021212 */ /* 0x000fe200078e3cff */
[----:B------:R-:W4:Y:S04]  /*0520*/  @P5 LDG.E R26, desc[UR4][R10.64+0x64] ;  /* 0x000064040a1a5981 */ /* 0x000f28000c1e1900 */
[----:B------:R-:W4:Y:S01]  /*0530*/  @P3 LDG.E R21, desc[UR4][R10.64+0x40] ;  /* 0x000040040a153981 */ /* 0x000f22000c1e1900 */
[----:B------:R-:W-:Y:S02]  /*0540*/  @P2 LOP3.LUT R4, R4, R23, RZ, 0x3c, !PT ;  /* 0x0000001704042212 */ /* 0x000fe400078e3cff */
[----:B------:R-:W-:Y:S01]  /*0550*/  @P2 LOP3.LUT R2, R2, R25, RZ, 0x3c, !PT ;  /* 0x0000001902022212 */ /* 0x000fe200078e3cff */
[----:B------:R-:W4:Y:S04]  /*0560*/  @P3 LDG.E R23, desc[UR4][R10.64+0x48] ;  /* 0x000048040a173981 */ /* 0x000f28000c1e1900 */
[----:B------:R-:W4:Y:S01]  /*0570*/  @P4 LDG.E R25, desc[UR4][R10.64+0x54] ;  /* 0x000054040a194981 */ /* 0x000f22000c1e1900 */
[----:B--2---:R-:W-:-:S03]  /*0580*/  @P1 LOP3.LUT R5, R5, R18, RZ, 0x3c, !PT ;  /* 0x0000001205051212 */ /* 0x004fc600078e3cff */
[----:B------:R-:W2:Y:S01]  /*0590*/  @P3 LDG.E R18, desc[UR4][R10.64+0x44] ;  /* 0x000044040a123981 */ /* 0x000ea2000c1e1900 */
[----:B---3--:R-:W-:-:S03]  /*05a0*/  @P2 LOP3.LUT R5, R5, R20, RZ, 0x3c, !PT ;  /* 0x0000001405052212 */ /* 0x008fc600078e3cff */
[----:B------:R-:W3:Y:S01]  /*05b0*/  @P4 LDG.E R20, desc[UR4][R10.64+0x58] ;  /* 0x000058040a144981 */ /* 0x000ee2000c1e1900 */
[----:B----4-:R-:W-:-:S03]  /*05c0*/  @P3 LOP3.LUT R3, R3, R22, RZ, 0x3c, !PT ;  /* 0x0000001603033212 */ /* 0x010fc600078e3cff */
[----:B------:R-:W4:Y:S01]  /*05d0*/  @P4 LDG.E R22, desc[UR4][R10.64+0x60] ;  /* 0x000060040a164981 */ /* 0x000f22000c1e1900 */
[----:B------:R-:W-:Y:S02]  /*05e0*/  LOP3.LUT P0, RZ, R24, 0x80, RZ, 0xc0, !PT ;  /* 0x0000008018ff7812 */ /* 0x000fe4000780c0ff */
[----:B------:R-:W-:Y:S02]  /*05f0*/  @P5 LOP3.LUT R15, R15, R26, RZ, 0x3c, !PT ;  /* 0x0000001a0f0f5212 */ /* 0x000fe400078e3cff */
[----:B------:R-:W4:Y:S01]  /*0600*/  @P6 LDG.E R26, desc[UR4][R10.64+0x78] ;  /* 0x000078040a1a6981 */ /* 0x000f22000c1e1900 */
[----:B------:R-:W-:-:S03]  /*0610*/  @P3 LOP3.LUT R4, R4, R21, RZ, 0x3c, !PT ;  /* 0x0000001504043212 */ /* 0x000fc600078e3cff */
[----:B------:R-:W4:Y:S01]  /*0620*/  @P4 LDG.E R21, desc[UR4][R10.64+0x5c] ;  /* 0x00005c040a154981 */ /* 0x000f22000c1e1900 */
[----:B------:R-:W-:-:S03]  /*0630*/  @P3 LOP3.LUT R2, R2, R23, RZ, 0x3c, !PT ;  /* 0x0000001702023212 */ /* 0x000fc600078e3cff */
[----:B------:R-:W4:Y:S01]  /*0640*/  @P5 LDG.E R23, desc[UR4][R10.64+0x68] ;  /* 0x000068040a175981 */ /* 0x000f22000c1e1900 */
[----:B------:R-:W-:-:S03]  /*0650*/  @P4 LOP3.LUT R4, R4, R25, RZ, 0x3c, !PT ;  /* 0x0000001904044212 */ /* 0x000fc600078e3cff */
[----:B------:R-:W4:Y:S01]  /*0660*/  @P5 LDG.E R25, desc[UR4][R10.64+0x70] ;  /* 0x000070040a195981 */ /* 0x000f22000c1e1900 */
[----:B--2---:R-:W-:-:S03]  /*0670*/  @P3 LOP3.LUT R5, R5, R18, RZ, 0x3c, !PT ;  /* 0x0000001205053212 */ /* 0x004fc600078e3cff */
[----:B------:R-:W2:Y:S01]  /*0680*/  @P5 LDG.E R18, desc[UR4][R10.64+0x6c] ;  /* 0x00006c040a125981 */ /* 0x000ea2000c1e1900 */
[----:B---3--:R-:W-:-:S03]  /*0690*/  @P4 LOP3.LUT R5, R5, R20, RZ, 0x3c, !PT ;  /* 0x0000001405054212 */ /* 0x008fc600078e3cff */
[----:B------:R-:W3:Y:S01]  /*06a0*/  @P5 LDG.E R20, desc[UR4][R10.64+0x74] ;  /* 0x000074040a145981 */ /* 0x000ee2000c1e1900 */
[----:B----4-:R-:W-:-:S03]  /*06b0*/  @P4 LOP3.LUT R3, R3, R22, RZ, 0x3c, !PT ;  /* 0x0000001603034212 */ /* 0x010fc600078e3cff */
[----:B------:R-:W4:Y:S01]  /*06c0*/  @P0 LDG.E R22, desc[UR4][R10.64+0x8c] ;  /* 0x00008c040a160981 */ /* 0x000f22000c1e1900 */
[----:B------:R-:W-:-:S03]  /*06d0*/  @P6 LOP3.LUT R15, R15, R26, RZ, 0x3c, !PT ;  /* 0x0000001a0f0f6212 */ /* 0x000fc600078e3cff */
        /* <DEDUP_REMOVED lines=13> */
[----:B------:R-:W-:Y:S02]  /*07b0*/  @P6 LOP3.LUT R4, R4, R27, RZ, 0x3c, !PT ;  /* 0x0000001b04046212 */ /* 0x000fe400078e3cff */
[----:B------:R-:W-:Y:S02]  /*07c0*/  @P6 LOP3.LUT R2, R2, R21, RZ, 0x3c, !PT ;  /* 0x0000001502026212 */ /* 0x000fe400078e3cff */
[----:B------:R-:W-:Y:S02]  /*07d0*/  @P0 LOP3.LUT R4, R4, R23, RZ, 0x3c, !PT ;  /* 0x0000001704040212 */ /* 0x000fe400078e3cff */
[----:B------:R-:W-:Y:S02]  /*07e0*/  @P0 LOP3.LUT R2, R2, R25, RZ, 0x3c, !PT ;  /* 0x0000001902020212 */ /* 0x000fe400078e3cff */
[----:B--2---:R-:W-:Y:S02]  /*07f0*/  @P6 LOP3.LUT R5, R5, R18, RZ, 0x3c, !PT ;  /* 0x0000001205056212 */ /* 0x004fe400078e3cff */
[----:B---3--:R-:W-:-:S02]  /*0800*/  @P6 LOP3.LUT R3, R3, R20, RZ, 0x3c, !PT ;  /* 0x0000001403036212 */ /* 0x008fc400078e3cff */
[----:B----4-:R-:W-:Y:S02]  /*0810*/  @P0 LOP3.LUT R5, R5, R22, RZ, 0x3c, !PT ;  /* 0x0000001605050212 */ /* 0x010fe400078e3cff */
[----:B------:R-:W-:Y:S02]  /*0820*/  @P0 LOP3.LUT R3, R3, R26, RZ, 0x3c, !PT ;  /* 0x0000001a03030212 */ /* 0x000fe400078e3cff */
[----:B------:R-:W-:-:S13]  /*0830*/  R2P PR, R24.B1, 0x7f ;  /* 0x0000007f18007804 */ /* 0x000fda0000001000 */
[----:B------:R-:W2:Y:S04]  /*0840*/  @P0 LDG.E R18, desc[UR4][R10.64+0xa0] ;  /* 0x0000a0040a120981 */ /* 0x000ea8000c1e1900 */
[----:B------:R-:W3:Y:S04]  /*0850*/  @P1 LDG.E R22, desc[UR4][R10.64+0xb4] ;  /* 0x0000b4040a161981 */ /* 0x000ee8000c1e1900 */
[----:B------:R-:W4:Y:S04]  /*0860*/  @P2 LDG.E R26, desc[UR4][R10.64+0xc8] ;  /* 0x0000c8040a1a2981 */ /* 0x000f28000c1e1900 */
[----:B------:R-:W4:Y:S04]  /*0870*/  @P3 LDG.E R28, desc[UR4][R10.64+0xdc] ;  /* 0x0000dc040a1c3981 */ /* 0x000f28000c1e1900 */
[----:B------:R-:W4:Y:S04]  /*0880*/  @P0 LDG.E R23, desc[UR4][R10.64+0xa4] ;  /* 0x0000a4040a170981 */ /* 0x000f28000c1e1900 */
[----:B------:R-:W4:Y:S04]  /*0890*/  @P0 LDG.E R20, desc[UR4][R10.64+0xa8] ;  /* 0x0000a8040a140981 */ /* 0x000f28000c1e1900 */
[----:B------:R-:W4:Y:S04]  /*08a0*/  @P4 LDG.E R25, desc[UR4][R10.64+0xf0] ;  /* 0x0000f0040a194981 */ /* 0x000f28000c1e1900 */
        /* <DEDUP_REMOVED lines=21> */
[----:B------:R-:W-:Y:S02]  /*0a00*/  LOP3.LUT P0, RZ, R24, 0x8000, RZ, 0xc0, !PT ;  /* 0x0000800018ff7812 */ /* 0x000fe4000780c0ff */
[----:B----4-:R-:W-:Y:S01]  /*0a10*/  @P5 LOP3.LUT R15, R15, R26, RZ, 0x3c, !PT ;  /* 0x0000001a0f0f5212 */ /* 0x010fe200078e3cff */
[----:B------:R-:W4:Y:S04]  /*0a20*/  @P3 LDG.E R24, desc[UR4][R10.64+0xe4] ;  /* 0x0000e4040a183981 */ /* 0x000f28000c1e1900 */
[----:B------:R-:W2:Y:S01]  /*0a30*/  @P6 LDG.E R26, desc[UR4][R10.64+0x118] ;  /* 0x000118040a1a6981 */ /* 0x000ea2000c1e1900 */
        /* <DEDUP_REMOVED lines=8> */
[----:B---3--:R-:W-:-:S03]  /*0ac0*/  @P2 LOP3.LUT R3, R3, R22, RZ, 0x3c, !PT ;  /* 0x0000001603032212 */ /* 0x008fc600078e3cff */
[----:B------:R-:W3:Y:S01]  /*0ad0*/  @P4 LDG.E R22, desc[UR4][R10.64+0x100] ;  /* 0x000100040a164981 */ /* 0x000ee2000c1e1900 */
[----:B--2---:R-:W-:-:S03]  /*0ae0*/  @P6 LOP3.LUT R15, R15, R26, RZ, 0x3c, !PT ;  /* 0x0000001a0f0f6212 */ /* 0x004fc600078e3cff */
[----:B------:R-:W2:Y:S01]  /*0af0*/  @P0 LDG.E R26, desc[UR4][R10.64+0x12c] ;  /* 0x00012c040a1a0981 */ /* 0x000ea2000c1e1900 */
[----:B----4-:R-:W-:-:S03]  /*0b00*/  @P2 LOP3.LUT R2, R2, R23, RZ, 0x3c, !PT ;  /* 0x0000001702022212 */ /* 0x010fc600078e3cff */
[----:B------:R-:W4:Y:S01]  /*0b10*/  @P4 LDG.E R23, desc[UR4][R10.64+0xfc] ;  /* 0x0000fc040a174981 */ /* 0x000f22000c1e1900 */
[----:B------:R-:W-:-:S03]  /*0b20*/  @P2 LOP3.LUT R5, R5, R20, RZ, 0x3c, !PT ;  /* 0x0000001405052212 */ /* 0x000fc600078e3cff */
[----:B------:R-:W4:Y:S01]  /*0b30*/  @P4 LDG.E R20, desc[UR4][R10.64+0xf8] ;  /* 0x0000f8040a144981 */ /* 0x000f22000c1e1900 */
[----:B------:R-:W-:Y:S02]  /*0b40*/  @P3 LOP3.LUT R2, R2, R27, RZ, 0x3c, !PT ;  /* 0x0000001b02023212 */ /* 0x000fe400078e3cff */
[----:B------:R-:W-:Y:S01]  /*0b50*/  @P3 LOP3.LUT R4, R4, R25, RZ, 0x3c, !PT ;  /* 0x0000001904043212 */ /* 0x000fe200078e3cff */
[----:B------:R-:W4:Y:S01]  /*0b60*/  @P5 LDG.E R27, desc[UR4][R10.64+0x110] ;  /* 0x000110040a1b5981 */ /* 0x000f22000c1e1900 */
[----:B------:R-:W-:-:S03]  /*0b70*/  @P3 LOP3.LUT R5, R5, R24, RZ, 0x3c, !PT ;  /* 0x0000001805053212 */ /* 0x000fc600078e3cff */
[----:B------:R-:W4:Y:S04]  /*0b80*/  @P5 LDG.E R25, desc[UR4][R10.64+0x108] ;  /* 0x000108040a195981 */ /* 0x000f28000c1e1900 */
        /* <DEDUP_REMOVED lines=19> */
[----:B------:R-:W-:-:S05]  /*0cc0*/  VIADD R19, R19, 0x10 ;  /* 0x0000001013137836 */ /* 0x000fca0000000000 */
[----:B------:R-:W-:Y:S02]  /*0cd0*/  ISETP.NE.AND P1, PT, R19, 0x20, PT ;  /* 0x000000201300780c */ /* 0x000fe40003f25270 */
[----:B------:R-:W-:Y:S02]  /*0ce0*/  @P5 LOP3.LUT R3, R3, R18, RZ, 0x3c, !PT ;  /* 0x0000001203035212 */ /* 0x000fe400078e3cff */
[----:B------:R-:W-:Y:S02]  /*0cf0*/  @P6 LOP3.LUT R4, R4, R21, RZ, 0x3c, !PT ;  /* 0x0000001504046212 */ /* 0x000fe400078e3cff */
[----:B---3--:R-:W-:-:S04]  /*0d00*/  @P6 LOP3.LUT R3, R3, R22, RZ, 0x3c, !PT ;  /* 0x0000001603036212 */ /* 0x008fc800078e3cff */
[----:B--2---:R-:W-:Y:S02]  /*0d10*/  @P0 LOP3.LUT R3, R3, R26, RZ, 0x3c, !PT ;  /* 0x0000001a03030212 */ /* 0x004fe400078e3cff */
[----:B----4-:R-:W-:Y:S02]  /*0d20*/  @P6 LOP3.LUT R2, R2, R23, RZ, 0x3c, !PT ;  /* 0x0000001702026212 */ /* 0x010fe400078e3cff */
[----:B------:R-:W-:Y:S02]  /*0d30*/  @P6 LOP3.LUT R5, R5, R20, RZ, 0x3c, !PT ;  /* 0x0000001405056212 */ /* 0x000fe400078e3cff */
[----:B------:R-:W-:Y:S02]  /*0d40*/  @P0 LOP3.LUT R2, R2, R27, RZ, 0x3c, !PT ;  /* 0x0000001b02020212 */ /* 0x000fe400078e3cff */
[----:B------:R-:W-:Y:S02]  /*0d50*/  @P0 LOP3.LUT R4, R4, R25, RZ, 0x3c, !PT ;  /* 0x0000001904040212 */ /* 0x000fe400078e3cff */
[----:B------:R-:W-:Y:S01]  /*0d60*/  @P0 LOP3.LUT R5, R5, R24, RZ, 0x3c, !PT ;  /* 0x0000001805050212 */ /* 0x000fe200078e3cff */
[----:B------:R-:W-:Y:S06]  /*0d70*/  @P1 BRA `(.L_x_9) ;  /* 0xfffffff400481947 */ /* 0x000fec000383ffff */
[----:B------:R-:W-:-:S05]  /*0d80*/  VIADD R17, R17, 0x1 ;  /* 0x0000000111117836 */ /* 0x000fca0000000000 */
[----:B------:R-:W-:-:S13]  /*0d90*/  ISETP.NE.AND P0, PT, R17, 0x5, PT ;  /* 0x000000051100780c */ /* 0x000fda0003f05270 */
[----:B------:R-:W-:Y:S05]  /*0da0*/  @P0 BRA `(.L_x_10) ;  /* 0xfffffff400300947 */ /* 0x000fea000383ffff */
[----:B------:R1:W-:Y:S01]  /*0db0*/  STG.E.64 desc[UR4][R6.64+0x8], R4 ;  /* 0x0000080406007986 */ /* 0x0003e2000c101b04 */
[----:B------:R-:W-:Y:S01]  /*0dc0*/  VIADD R14, R14, 0x1 ;  /* 0x000000010e0e7836 */ /* 0x000fe20000000000 */
[----:B------:R-:W-:Y:S02]  /*0dd0*/  LOP3.LUT R11, R13, 0x3, RZ, 0xc0, !PT ;  /* 0x000000030d0b7812 */ /* 0x000fe400078ec0ff */
[----:B------:R1:W-:Y:S02]  /*0de0*/  STG.E.64 desc[UR4][R6.64+0x10], R2 ;  /* 0x0000100206007986 */ /* 0x0003e4000c101b04 */
[----:B------:R-:W-:Y:S02]  /*0df0*/  ISETP.GE.U32.AND P0, PT, R14, R11, PT ;  /* 0x0000000b0e00720c */ /* 0x000fe40003f06070 */
[----:B------:R1:W-:Y:S11]  /*0e00*/  STG.E desc[UR4][R6.64+0x4], R15 ;  /* 0x0000040f06007986 */ /* 0x0003f6000c101904 */
[----:B------:R-:W-:Y:S05]  /*0e10*/  @!P0 BRA `(.L_x_11) ;  /* 0xfffffff400048947 */ /* 0x000fea000383ffff */
.L_x_8:
[----:B------:R-:W-:Y:S05]  /*0e20*/  BSYNC.RECONVERGENT B1 ;  /* 0x0000000000017941 */ /* 0x000fea0003800200 */
.L_x_7:
[C---:B------:R-:W-:Y:S01]  /*0e30*/  ISETP.GT.U32.AND P0, PT, R13.reuse, 0x3, PT ;  /* 0x000000030d00780c */ /* 0x040fe20003f04070 */
[----:B------:R-:W-:Y:S01]  /*0e40*/  VIADD R12, R12, 0x1 ;  /* 0x000000010c0c7836 */ /* 0x000fe20000000000 */
[--C-:B------:R-:W-:Y:S02]  /*0e50*/  SHF.R.U64 R13, R13, 0x2, R0.reuse ;  /* 0x000000020d0d7819 */ /* 0x100fe40000001200 */
[----:B------:R-:W-:Y:S02]  /*0e60*/  ISETP.GT.U32.AND.EX P0, PT, R0, RZ, PT, P0 ;  /* 0x000000ff0000720c */ /* 0x000fe40003f04100 */
[----:B------:R-:W-:-:S11]  /*0e70*/  SHF.R.U32.HI R0, RZ, 0x2, R0 ;  /* 0x00000002ff007819 */ /* 0x000fd60000011600 */
[----:B------:R-:W-:Y:S05]  /*0e80*/  @P0 BRA `(.L_x_12) ;  /* 0xfffffff000c80947 */ /* 0x000fea000383ffff */
.L_x_6:
[----:B------:R-:W-:Y:S05]  /*0e90*/  BSYNC.RECONVERGENT B0 ;  /* 0x0000000000007941 */ /* 0x000fea0003800200 */
.L_x_5:
[----:B------:R-:W-:Y:S04]  /*0ea0*/  STG.E.64 desc[UR4][R6.64+0x18], RZ ;  /* 0x000018ff06007986 */ /* 0x000fe8000c101b04 */
[----:B------:R-:W-:Y:S04]  /*0eb0*/  STG.E desc[UR4][R6.64+0x20], RZ ;  /* 0x000020ff06007986 */ /* 0x000fe8000c101904 */
[----:B------:R-:W-:Y:S01]  /*0ec0*/  STG.E.64 desc[UR4][R6.64+0x28], RZ ;  /* 0x000028ff06007986 */ /* 0x000fe2000c101b04 */
[----:B------:R-:W-:Y:S05]  /*0ed0*/  EXIT ;  /* 0x000000000000794d */ /* 0x000fea0003800000 */
.L_x_13:
        /* <DEDUP_REMOVED lines=10> */
.L_x_15:


//--------------------- .nv.global.init           --------------------------
	.section	.nv.global.init,"aw",@progbits
	.align	4
.nv.global.init:
	.type		mrg32k3aM1SubSeq,@object
	.size		mrg32k3aM1SubSeq,(mrg32k3aM2SubSeq - mrg32k3aM1SubSeq)
mrg32k3aM1SubSeq:
        /*0000*/ 	.byte	0x0b, 0xcc, 0xee, 0x04, 0x73, 0x29, 0x8b, 0x6f, 0xf6, 0x53, 0x03, 0xf6, 0x23, 0xf6, 0xea, 0xda
        /* <DEDUP_REMOVED lines=125> */
	.type		mrg32k3aM2SubSeq,@object
	.size		mrg32k3aM2SubSeq,(mrg32k3aM1 - mrg32k3aM2SubSeq)
mrg32k3aM2SubSeq:
        /* <DEDUP_REMOVED lines=126> */
	.type		mrg32k3aM1,@object
	.size		mrg32k3aM1,(mrg32k3aM1Seq - mrg32k3aM1)
mrg32k3aM1:
        /* <DEDUP_REMOVED lines=144> */
	.type		mrg32k3aM1Seq,@object
	.size		mrg32k3aM1Seq,(mrg32k3aM2 - mrg32k3aM1Seq)
mrg32k3aM1Seq:
        /* <DEDUP_REMOVED lines=144> */
	.type		mrg32k3aM2,@object
	.size		mrg32k3aM2,(mrg32k3aM2Seq - mrg32k3aM2)
mrg32k3aM2:
        /* <DEDUP_REMOVED lines=144> */
	.type		mrg32k3aM2Seq,@object
	.size		mrg32k3aM2Seq,(precalc_xorwow_matrix - mrg32k3aM2Seq)
mrg32k3aM2Seq:
        /* <DEDUP_REMOVED lines=144> */
	.type		precalc_xorwow_matrix,@object
	.size		precalc_xorwow_matrix,(precalc_xorwow_offset_matrix - precalc_xorwow_matrix)
precalc_xorwow_matrix:
        /* <DEDUP_REMOVED lines=6400> */
	.type		precalc_xorwow_offset_matrix,@object
	.size		precalc_xorwow_offset_matrix,(.L_1 - precalc_xorwow_offset_matrix)
precalc_xorwow_offset_matrix:
        /* <DEDUP_REMOVED lines=6400> */
.L_1:


//--------------------- .nv.shared.reserved.0     --------------------------
	.section	.nv.shared.reserved.0,"aw",@nobits
	.weak		__nv_reservedSMEM_offset_0_alias
	.size		__nv_reservedSMEM_offset_0_alias, 0, 64
	.other		__nv_reservedSMEM_offset_0_alias,@"STO_CUDA_RESERVED_SHARED STV_DEFAULT"
__nv_reservedSMEM_offset_0_alias:
	.zero		0
	.zero		64


//--------------------- .nv.constant0._Z9pi_kernelP17curandStateXORWOWPyx --------------------------
	.section	.nv.constant0._Z9pi_kernelP17curandStateXORWOWPyx,"a",@progbits
	.sectionflags	@""
	.align	4
.nv.constant0._Z9pi_kernelP17curandStateXORWOWPyx:
	.zero		920


//--------------------- .nv.constant0._Z12setup_kernelP17curandStateXORWOWy --------------------------
	.section	.nv.constant0._Z12setup_kernelP17curandStateXORWOWy,"a",@progbits
	.sectionflags	@""
	.align	4
.nv.constant0._Z12setup_kernelP17curandStateXORWOWy:
	.zero		912


//--------------------- SYMBOLS --------------------------

	.type		.nv.reservedSmem.offset0,@object
	.size		.nv.reservedSmem.offset0,0x4
